//
// Generated by NVIDIA NVVM Compiler
//
// Compiler Build ID: CL-36424714
// Cuda compilation tools, release 13.0, V13.0.88
// Based on NVVM 20.0.0
//

.version 9.0
.target sm_100
.address_size 64

	// .globl	transform_points
// _ZZ11hth_partialE6shared has been demoted
// _ZZ15hth_partial_vecE8shared_h has been demoted
// _ZZ15hth_partial_vecE8shared_H has been demoted
// _ZZ20hth_combined_partialE8shared_H has been demoted
// _ZZ20hth_combined_partialE8shared_h has been demoted
.global .align 4 .b8 __cudart_i2opi_f[24] = {65, 144, 67, 60, 153, 149, 98, 219, 192, 221, 52, 245, 209, 87, 39, 252, 41, 21, 68, 78, 110, 131, 249, 162};

.visible .entry transform_points(
	.param .u64 .ptr .align 1 transform_points_param_0,
	.param .u64 .ptr .align 1 transform_points_param_1,
	.param .align 4 .b8 transform_points_param_2[100]
)
{
	.reg .pred 	%p<2>;
	.reg .b32 	%r<13>;
	.reg .b32 	%f<52>;
	.reg .b64 	%rd<15>;

	ld.param.f32 	%f24, [transform_points_param_2+92];
	ld.param.f32 	%f23, [transform_points_param_2+88];
	ld.param.f32 	%f22, [transform_points_param_2+84];
	ld.param.f32 	%f21, [transform_points_param_2+80];
	ld.param.f32 	%f20, [transform_points_param_2+76];
	ld.param.f32 	%f19, [transform_points_param_2+72];
	ld.param.f32 	%f18, [transform_points_param_2+68];
	ld.param.f32 	%f17, [transform_points_param_2+64];
	ld.param.f32 	%f16, [transform_points_param_2+60];
	ld.param.f32 	%f15, [transform_points_param_2+56];
	ld.param.f32 	%f14, [transform_points_param_2+52];
	ld.param.f32 	%f13, [transform_points_param_2+48];
	ld.param.f32 	%f12, [transform_points_param_2+44];
	ld.param.f32 	%f11, [transform_points_param_2+40];
	ld.param.f32 	%f10, [transform_points_param_2+36];
	ld.param.f32 	%f9, [transform_points_param_2+32];
	ld.param.f32 	%f8, [transform_points_param_2+28];
	ld.param.f32 	%f7, [transform_points_param_2+24];
	ld.param.f32 	%f6, [transform_points_param_2+20];
	ld.param.f32 	%f5, [transform_points_param_2+16];
	ld.param.f32 	%f4, [transform_points_param_2+12];
	ld.param.f32 	%f3, [transform_points_param_2+8];
	ld.param.f32 	%f2, [transform_points_param_2+4];
	ld.param.f32 	%f1, [transform_points_param_2];
	ld.param.u32 	%r1, [transform_points_param_2+96];
	mov.u32 	%r2, %ctaid.x;
	mov.u32 	%r3, %ntid.x;
	mov.u32 	%r4, %tid.x;
	mad.lo.s32 	%r5, %r2, %r3, %r4;
	setp.ge.u32 	%p1, %r5, %r1;
	@%p1 bra 	$L__BB0_2;
	ld.param.u64 	%rd14, [transform_points_param_1];
	ld.param.u64 	%rd13, [transform_points_param_0];
	cvta.to.global.u64 	%rd6, %rd14;
	mov.u32 	%r6, %ctaid.x;
	mov.u32 	%r7, %ntid.x;
	mov.u32 	%r8, %tid.x;
	mad.lo.s32 	%r9, %r6, %r7, %r8;
	mul.lo.s32 	%r10, %r9, 3;
	mul.wide.u32 	%rd7, %r10, 4;
	add.s64 	%rd3, %rd13, %rd7;
	// begin inline asm
	ld.global.nc.f32 %f25, [%rd3];
	// end inline asm
	add.s32 	%r11, %r10, 1;
	mul.wide.u32 	%rd8, %r11, 4;
	add.s64 	%rd4, %rd13, %rd8;
	// begin inline asm
	ld.global.nc.f32 %f26, [%rd4];
	// end inline asm
	add.s32 	%r12, %r10, 2;
	mul.wide.u32 	%rd9, %r12, 4;
	add.s64 	%rd5, %rd13, %rd9;
	// begin inline asm
	ld.global.nc.f32 %f27, [%rd5];
	// end inline asm
	mul.f32 	%f28, %f13, %f25;
	fma.rn.f32 	%f29, %f16, %f26, %f28;
	fma.rn.f32 	%f30, %f19, %f27, %f29;
	mul.f32 	%f31, %f14, %f25;
	fma.rn.f32 	%f32, %f17, %f26, %f31;
	fma.rn.f32 	%f33, %f20, %f27, %f32;
	mul.f32 	%f34, %f15, %f25;
	fma.rn.f32 	%f35, %f18, %f26, %f34;
	fma.rn.f32 	%f36, %f21, %f27, %f35;
	add.f32 	%f37, %f22, %f30;
	add.f32 	%f38, %f23, %f33;
	add.f32 	%f39, %f24, %f36;
	mul.f32 	%f40, %f1, %f37;
	fma.rn.f32 	%f41, %f4, %f38, %f40;
	fma.rn.f32 	%f42, %f7, %f39, %f41;
	mul.f32 	%f43, %f2, %f37;
	fma.rn.f32 	%f44, %f5, %f38, %f43;
	fma.rn.f32 	%f45, %f8, %f39, %f44;
	mul.f32 	%f46, %f3, %f37;
	fma.rn.f32 	%f47, %f6, %f38, %f46;
	fma.rn.f32 	%f48, %f9, %f39, %f47;
	add.f32 	%f49, %f10, %f42;
	add.f32 	%f50, %f11, %f45;
	add.f32 	%f51, %f12, %f48;
	add.s64 	%rd10, %rd6, %rd7;
	st.global.f32 	[%rd10], %f49;
	add.s64 	%rd11, %rd6, %rd8;
	st.global.f32 	[%rd11], %f50;
	add.s64 	%rd12, %rd6, %rd9;
	st.global.f32 	[%rd12], %f51;
$L__BB0_2:
	ret;

}
	// .globl	plane_fit
.visible .entry plane_fit(
	.param .u64 .ptr .align 1 plane_fit_param_0,
	.param .u64 .ptr .align 1 plane_fit_param_1,
	.param .align 4 .b8 plane_fit_param_2[12]
)
{
	.reg .pred 	%p<20>;
	.reg .b32 	%r<54>;
	.reg .b32 	%f<264>;
	.reg .b64 	%rd<58>;

	ld.param.u64 	%rd3, [plane_fit_param_0];
	ld.param.u32 	%r1, [plane_fit_param_2+4];
	ld.param.f32 	%f1, [plane_fit_param_2+8];
	ld.param.u32 	%r22, [plane_fit_param_2];
	ld.param.u64 	%rd4, [plane_fit_param_1];
	cvta.to.global.u64 	%rd1, %rd4;
	mov.u32 	%r23, %ctaid.x;
	mov.u32 	%r24, %ntid.x;
	mov.u32 	%r25, %tid.x;
	mad.lo.s32 	%r2, %r23, %r24, %r25;
	setp.ge.u32 	%p1, %r2, %r22;
	@%p1 bra 	$L__BB1_27;
	mul.lo.s32 	%r26, %r2, %r1;
	mul.lo.s32 	%r27, %r26, 3;
	mul.wide.u32 	%rd5, %r27, 4;
	add.s64 	%rd2, %rd3, %rd5;
	setp.eq.s32 	%p2, %r1, 0;
	mov.f32 	%f218, 0f00000000;
	@%p2 bra 	$L__BB1_7;
	add.s32 	%r28, %r1, -1;
	min.u32 	%r29, %r28, 4;
	add.s32 	%r3, %r29, 1;
	// begin inline asm
	ld.global.nc.f32 %f89, [%rd2];
	// end inline asm
	abs.f32 	%f92, %f89;
	max.f32 	%f93, %f92, 0f00000000;
	add.s64 	%rd7, %rd2, 4;
	// begin inline asm
	ld.global.nc.f32 %f90, [%rd7];
	// end inline asm
	abs.f32 	%f94, %f90;
	max.f32 	%f95, %f93, %f94;
	add.s64 	%rd8, %rd2, 8;
	// begin inline asm
	ld.global.nc.f32 %f91, [%rd8];
	// end inline asm
	abs.f32 	%f96, %f91;
	max.f32 	%f218, %f95, %f96;
	setp.eq.s32 	%p3, %r28, 0;
	@%p3 bra 	$L__BB1_7;
	add.s64 	%rd9, %rd2, 12;
	// begin inline asm
	ld.global.nc.f32 %f97, [%rd9];
	// end inline asm
	abs.f32 	%f100, %f97;
	max.f32 	%f101, %f218, %f100;
	add.s64 	%rd10, %rd2, 16;
	// begin inline asm
	ld.global.nc.f32 %f98, [%rd10];
	// end inline asm
	abs.f32 	%f102, %f98;
	max.f32 	%f103, %f101, %f102;
	add.s64 	%rd11, %rd2, 20;
	// begin inline asm
	ld.global.nc.f32 %f99, [%rd11];
	// end inline asm
	abs.f32 	%f104, %f99;
	max.f32 	%f218, %f103, %f104;
	setp.eq.s32 	%p4, %r3, 2;
	@%p4 bra 	$L__BB1_7;
	add.s64 	%rd12, %rd2, 24;
	// begin inline asm
	ld.global.nc.f32 %f105, [%rd12];
	// end inline asm
	abs.f32 	%f108, %f105;
	max.f32 	%f109, %f218, %f108;
	add.s64 	%rd13, %rd2, 28;
	// begin inline asm
	ld.global.nc.f32 %f106, [%rd13];
	// end inline asm
	abs.f32 	%f110, %f106;
	max.f32 	%f111, %f109, %f110;
	add.s64 	%rd14, %rd2, 32;
	// begin inline asm
	ld.global.nc.f32 %f107, [%rd14];
	// end inline asm
	abs.f32 	%f112, %f107;
	max.f32 	%f218, %f111, %f112;
	setp.eq.s32 	%p5, %r3, 3;
	@%p5 bra 	$L__BB1_7;
	add.s64 	%rd15, %rd2, 36;
	// begin inline asm
	ld.global.nc.f32 %f113, [%rd15];
	// end inline asm
	abs.f32 	%f116, %f113;
	max.f32 	%f117, %f218, %f116;
	add.s64 	%rd16, %rd2, 40;
	// begin inline asm
	ld.global.nc.f32 %f114, [%rd16];
	// end inline asm
	abs.f32 	%f118, %f114;
	max.f32 	%f119, %f117, %f118;
	add.s64 	%rd17, %rd2, 44;
	// begin inline asm
	ld.global.nc.f32 %f115, [%rd17];
	// end inline asm
	abs.f32 	%f120, %f115;
	max.f32 	%f218, %f119, %f120;
	setp.eq.s32 	%p6, %r3, 4;
	@%p6 bra 	$L__BB1_7;
	add.s64 	%rd18, %rd2, 48;
	// begin inline asm
	ld.global.nc.f32 %f121, [%rd18];
	// end inline asm
	abs.f32 	%f124, %f121;
	max.f32 	%f125, %f218, %f124;
	add.s64 	%rd19, %rd2, 52;
	// begin inline asm
	ld.global.nc.f32 %f122, [%rd19];
	// end inline asm
	abs.f32 	%f126, %f122;
	max.f32 	%f127, %f125, %f126;
	add.s64 	%rd20, %rd2, 56;
	// begin inline asm
	ld.global.nc.f32 %f123, [%rd20];
	// end inline asm
	abs.f32 	%f128, %f123;
	max.f32 	%f218, %f127, %f128;
$L__BB1_7:
	setp.eq.s32 	%p7, %r1, 0;
	setp.gt.f32 	%p8, %f218, 0f358637BD;
	rcp.rn.f32 	%f130, %f218;
	selp.f32 	%f8, %f130, 0f3F800000, %p8;
	mov.f32 	%f255, 0f00000000;
	mov.f32 	%f256, %f255;
	mov.f32 	%f257, %f255;
	mov.f32 	%f258, %f255;
	mov.f32 	%f259, %f255;
	mov.f32 	%f260, %f255;
	mov.f32 	%f261, %f255;
	mov.f32 	%f262, %f255;
	mov.f32 	%f263, %f255;
	@%p7 bra 	$L__BB1_14;
	and.b32  	%r4, %r1, 3;
	setp.lt.u32 	%p9, %r1, 4;
	mov.f32 	%f263, 0f00000000;
	mov.b32 	%r49, 0;
	mov.f32 	%f262, %f263;
	mov.f32 	%f261, %f263;
	mov.f32 	%f260, %f263;
	mov.f32 	%f259, %f263;
	mov.f32 	%f258, %f263;
	mov.f32 	%f257, %f263;
	mov.f32 	%f256, %f263;
	mov.f32 	%f255, %f263;
	@%p9 bra 	$L__BB1_11;
	and.b32  	%r49, %r1, -4;
	neg.s32 	%r48, %r49;
	mov.f32 	%f263, 0f00000000;
	mov.b32 	%r47, 4;
$L__BB1_10:
	add.s32 	%r32, %r47, -4;
	mul.wide.u32 	%rd33, %r32, 4;
	add.s64 	%rd21, %rd2, %rd33;
	// begin inline asm
	ld.global.nc.f32 %f134, [%rd21];
	// end inline asm
	mul.f32 	%f146, %f8, %f134;
	add.s64 	%rd22, %rd21, 4;
	// begin inline asm
	ld.global.nc.f32 %f135, [%rd22];
	// end inline asm
	mul.f32 	%f147, %f8, %f135;
	add.s64 	%rd23, %rd21, 8;
	// begin inline asm
	ld.global.nc.f32 %f136, [%rd23];
	// end inline asm
	mul.f32 	%f148, %f8, %f136;
	fma.rn.f32 	%f149, %f146, %f146, %f255;
	fma.rn.f32 	%f150, %f146, %f147, %f256;
	fma.rn.f32 	%f151, %f146, %f148, %f257;
	fma.rn.f32 	%f152, %f147, %f147, %f258;
	fma.rn.f32 	%f153, %f147, %f148, %f259;
	fma.rn.f32 	%f154, %f148, %f148, %f260;
	sub.f32 	%f155, %f261, %f146;
	sub.f32 	%f156, %f262, %f147;
	sub.f32 	%f157, %f263, %f148;
	add.s64 	%rd24, %rd21, 12;
	// begin inline asm
	ld.global.nc.f32 %f137, [%rd24];
	// end inline asm
	mul.f32 	%f158, %f8, %f137;
	add.s32 	%r33, %r47, 4;
	mul.wide.u32 	%rd34, %r47, 4;
	add.s64 	%rd25, %rd2, %rd34;
	// begin inline asm
	ld.global.nc.f32 %f138, [%rd25];
	// end inline asm
	mul.f32 	%f159, %f8, %f138;
	add.s64 	%rd26, %rd25, 4;
	// begin inline asm
	ld.global.nc.f32 %f139, [%rd26];
	// end inline asm
	mul.f32 	%f160, %f8, %f139;
	fma.rn.f32 	%f161, %f158, %f158, %f149;
	fma.rn.f32 	%f162, %f158, %f159, %f150;
	fma.rn.f32 	%f163, %f158, %f160, %f151;
	fma.rn.f32 	%f164, %f159, %f159, %f152;
	fma.rn.f32 	%f165, %f159, %f160, %f153;
	fma.rn.f32 	%f166, %f160, %f160, %f154;
	sub.f32 	%f167, %f155, %f158;
	sub.f32 	%f168, %f156, %f159;
	sub.f32 	%f169, %f157, %f160;
	add.s64 	%rd27, %rd25, 8;
	// begin inline asm
	ld.global.nc.f32 %f140, [%rd27];
	// end inline asm
	mul.f32 	%f170, %f8, %f140;
	add.s64 	%rd28, %rd25, 12;
	// begin inline asm
	ld.global.nc.f32 %f141, [%rd28];
	// end inline asm
	mul.f32 	%f171, %f8, %f141;
	mul.wide.u32 	%rd35, %r33, 4;
	add.s64 	%rd29, %rd2, %rd35;
	// begin inline asm
	ld.global.nc.f32 %f142, [%rd29];
	// end inline asm
	mul.f32 	%f172, %f8, %f142;
	fma.rn.f32 	%f173, %f170, %f170, %f161;
	fma.rn.f32 	%f174, %f170, %f171, %f162;
	fma.rn.f32 	%f175, %f170, %f172, %f163;
	fma.rn.f32 	%f176, %f171, %f171, %f164;
	fma.rn.f32 	%f177, %f171, %f172, %f165;
	fma.rn.f32 	%f178, %f172, %f172, %f166;
	sub.f32 	%f179, %f167, %f170;
	sub.f32 	%f180, %f168, %f171;
	sub.f32 	%f181, %f169, %f172;
	add.s64 	%rd30, %rd29, 4;
	// begin inline asm
	ld.global.nc.f32 %f143, [%rd30];
	// end inline asm
	mul.f32 	%f182, %f8, %f143;
	add.s64 	%rd31, %rd29, 8;
	// begin inline asm
	ld.global.nc.f32 %f144, [%rd31];
	// end inline asm
	mul.f32 	%f183, %f8, %f144;
	add.s64 	%rd32, %rd29, 12;
	// begin inline asm
	ld.global.nc.f32 %f145, [%rd32];
	// end inline asm
	mul.f32 	%f184, %f8, %f145;
	fma.rn.f32 	%f255, %f182, %f182, %f173;
	fma.rn.f32 	%f256, %f182, %f183, %f174;
	fma.rn.f32 	%f257, %f182, %f184, %f175;
	fma.rn.f32 	%f258, %f183, %f183, %f176;
	fma.rn.f32 	%f259, %f183, %f184, %f177;
	fma.rn.f32 	%f260, %f184, %f184, %f178;
	sub.f32 	%f261, %f179, %f182;
	sub.f32 	%f262, %f180, %f183;
	sub.f32 	%f263, %f181, %f184;
	add.s32 	%r48, %r48, 4;
	add.s32 	%r47, %r47, 12;
	setp.ne.s32 	%p10, %r48, 0;
	@%p10 bra 	$L__BB1_10;
$L__BB1_11:
	setp.eq.s32 	%p11, %r4, 0;
	@%p11 bra 	$L__BB1_14;
	mad.lo.s32 	%r51, %r49, 3, 1;
	neg.s32 	%r50, %r4;
$L__BB1_13:
	.pragma "nounroll";
	add.s32 	%r34, %r51, -1;
	mul.wide.u32 	%rd39, %r34, 4;
	add.s64 	%rd36, %rd2, %rd39;
	// begin inline asm
	ld.global.nc.f32 %f185, [%rd36];
	// end inline asm
	mul.f32 	%f188, %f8, %f185;
	add.s32 	%r35, %r51, 1;
	mul.wide.u32 	%rd40, %r51, 4;
	add.s64 	%rd37, %rd2, %rd40;
	// begin inline asm
	ld.global.nc.f32 %f186, [%rd37];
	// end inline asm
	mul.f32 	%f189, %f8, %f186;
	mul.wide.u32 	%rd41, %r35, 4;
	add.s64 	%rd38, %rd2, %rd41;
	// begin inline asm
	ld.global.nc.f32 %f187, [%rd38];
	// end inline asm
	mul.f32 	%f190, %f8, %f187;
	fma.rn.f32 	%f255, %f188, %f188, %f255;
	fma.rn.f32 	%f256, %f188, %f189, %f256;
	fma.rn.f32 	%f257, %f188, %f190, %f257;
	fma.rn.f32 	%f258, %f189, %f189, %f258;
	fma.rn.f32 	%f259, %f189, %f190, %f259;
	fma.rn.f32 	%f260, %f190, %f190, %f260;
	sub.f32 	%f261, %f261, %f188;
	sub.f32 	%f262, %f262, %f189;
	sub.f32 	%f263, %f263, %f190;
	add.s32 	%r51, %r51, 3;
	add.s32 	%r50, %r50, 1;
	setp.ne.s32 	%p12, %r50, 0;
	@%p12 bra 	$L__BB1_13;
$L__BB1_14:
	setp.geu.f32 	%p13, %f255, 0f283424DC;
	@%p13 bra 	$L__BB1_16;
	mul.wide.u32 	%rd56, %r2, 20;
	add.s64 	%rd57, %rd1, %rd56;
	mov.b32 	%r46, 0;
	st.global.u32 	[%rd57], %r46;
	st.global.u32 	[%rd57+4], %r46;
	st.global.u32 	[%rd57+8], %r46;
	st.global.u32 	[%rd57+12], %r46;
	st.global.u32 	[%rd57+16], %r46;
	bra.uni 	$L__BB1_27;
$L__BB1_16:
	sqrt.rn.f32 	%f191, %f255;
	rcp.rn.f32 	%f72, %f191;
	mul.f32 	%f73, %f256, %f72;
	neg.f32 	%f74, %f73;
	fma.rn.f32 	%f75, %f74, %f73, %f258;
	setp.geu.f32 	%p14, %f75, 0f283424DC;
	@%p14 bra 	$L__BB1_18;
	mul.wide.u32 	%rd54, %r2, 20;
	add.s64 	%rd55, %rd1, %rd54;
	mov.b32 	%r45, 0;
	st.global.u32 	[%rd55], %r45;
	st.global.u32 	[%rd55+4], %r45;
	st.global.u32 	[%rd55+8], %r45;
	st.global.u32 	[%rd55+12], %r45;
	st.global.u32 	[%rd55+16], %r45;
	bra.uni 	$L__BB1_27;
$L__BB1_18:
	mul.f32 	%f192, %f257, %f72;
	sqrt.rn.f32 	%f193, %f75;
	rcp.rn.f32 	%f76, %f193;
	neg.f32 	%f77, %f192;
	fma.rn.f32 	%f194, %f77, %f73, %f259;
	mul.f32 	%f195, %f194, %f76;
	neg.f32 	%f78, %f195;
	fma.rn.f32 	%f196, %f77, %f192, %f260;
	fma.rn.f32 	%f79, %f78, %f195, %f196;
	setp.geu.f32 	%p15, %f79, 0f283424DC;
	@%p15 bra 	$L__BB1_20;
	mul.wide.u32 	%rd52, %r2, 20;
	add.s64 	%rd53, %rd1, %rd52;
	mov.b32 	%r44, 0;
	st.global.u32 	[%rd53], %r44;
	st.global.u32 	[%rd53+4], %r44;
	st.global.u32 	[%rd53+8], %r44;
	st.global.u32 	[%rd53+12], %r44;
	st.global.u32 	[%rd53+16], %r44;
	bra.uni 	$L__BB1_27;
$L__BB1_20:
	sqrt.rn.f32 	%f197, %f79;
	rcp.rn.f32 	%f198, %f197;
	mul.f32 	%f199, %f261, %f72;
	fma.rn.f32 	%f200, %f74, %f199, %f262;
	mul.f32 	%f201, %f200, %f76;
	fma.rn.f32 	%f202, %f77, %f199, %f263;
	fma.rn.f32 	%f203, %f78, %f201, %f202;
	mul.f32 	%f204, %f203, %f198;
	mul.f32 	%f80, %f198, %f204;
	fma.rn.f32 	%f205, %f78, %f80, %f201;
	mul.f32 	%f81, %f76, %f205;
	fma.rn.f32 	%f206, %f74, %f81, %f199;
	fma.rn.f32 	%f207, %f77, %f80, %f206;
	mul.f32 	%f82, %f72, %f207;
	mul.f32 	%f208, %f82, %f82;
	fma.rn.f32 	%f209, %f81, %f81, %f208;
	fma.rn.f32 	%f83, %f80, %f80, %f209;
	setp.geu.f32 	%p16, %f83, 0f1E3CE508;
	@%p16 bra 	$L__BB1_22;
	mul.wide.u32 	%rd50, %r2, 20;
	add.s64 	%rd51, %rd1, %rd50;
	mov.b32 	%r43, 0;
	st.global.u32 	[%rd51], %r43;
	st.global.u32 	[%rd51+4], %r43;
	st.global.u32 	[%rd51+8], %r43;
	st.global.u32 	[%rd51+12], %r43;
	st.global.u32 	[%rd51+16], %r43;
	bra.uni 	$L__BB1_27;
$L__BB1_22:
	setp.eq.s32 	%p17, %r1, 0;
	rsqrt.approx.f32 	%f210, %f83;
	mul.f32 	%f84, %f82, %f210;
	mul.f32 	%f85, %f81, %f210;
	mul.f32 	%f86, %f80, %f210;
	div.rn.f32 	%f87, %f210, %f8;
	mov.b32 	%r36, 1;
	mov.u32 	%r53, %r36;
	@%p17 bra 	$L__BB1_26;
	mov.b32 	%r52, 0;
	bra.uni 	$L__BB1_25;
$L__BB1_24:
	shl.b32 	%r42, %r52, 1;
	sub.s32 	%r52, %r20, %r42;
	setp.eq.s32 	%p19, %r52, %r1;
	mov.u32 	%r53, %r36;
	@%p19 bra 	$L__BB1_26;
$L__BB1_25:
	mul.lo.s32 	%r39, %r52, 3;
	add.s32 	%r40, %r39, 2;
	mul.wide.u32 	%rd45, %r40, 4;
	add.s64 	%rd42, %rd2, %rd45;
	// begin inline asm
	ld.global.nc.f32 %f211, [%rd42];
	// end inline asm
	add.s32 	%r20, %r39, 1;
	mul.wide.u32 	%rd46, %r20, 4;
	add.s64 	%rd43, %rd2, %rd46;
	// begin inline asm
	ld.global.nc.f32 %f212, [%rd43];
	// end inline asm
	mul.wide.u32 	%rd47, %r39, 4;
	add.s64 	%rd44, %rd2, %rd47;
	// begin inline asm
	ld.global.nc.f32 %f213, [%rd44];
	// end inline asm
	fma.rn.f32 	%f214, %f84, %f213, %f87;
	fma.rn.f32 	%f215, %f85, %f212, %f214;
	fma.rn.f32 	%f216, %f86, %f211, %f215;
	abs.f32 	%f217, %f216;
	setp.leu.f32 	%p18, %f217, %f1;
	mov.b32 	%r53, 0;
	@%p18 bra 	$L__BB1_24;
$L__BB1_26:
	mul.wide.u32 	%rd48, %r2, 20;
	add.s64 	%rd49, %rd1, %rd48;
	st.global.f32 	[%rd49], %f84;
	st.global.f32 	[%rd49+4], %f85;
	st.global.f32 	[%rd49+8], %f86;
	st.global.f32 	[%rd49+12], %f87;
	st.global.u32 	[%rd49+16], %r53;
$L__BB1_27:
	ret;

}
	// .globl	compute_residuals
.visible .entry compute_residuals(
	.param .u64 .ptr .align 1 compute_residuals_param_0,
	.param .u64 .ptr .align 1 compute_residuals_param_1,
	.param .u64 .ptr .align 1 compute_residuals_param_2,
	.param .u64 .ptr .align 1 compute_residuals_param_3,
	.param .u64 .ptr .align 1 compute_residuals_param_4,
	.param .align 4 .b8 compute_residuals_param_5[4]
)
{
	.reg .pred 	%p<4>;
	.reg .b16 	%rs<4>;
	.reg .b32 	%r<12>;
	.reg .b32 	%f<25>;
	.reg .b64 	%rd<37>;

	ld.param.u64 	%rd4, [compute_residuals_param_0];
	ld.param.u32 	%r2, [compute_residuals_param_5];
	ld.param.u64 	%rd5, [compute_residuals_param_1];
	ld.param.u64 	%rd6, [compute_residuals_param_2];
	ld.param.u64 	%rd7, [compute_residuals_param_3];
	ld.param.u64 	%rd8, [compute_residuals_param_4];
	cvta.to.global.u64 	%rd1, %rd8;
	cvta.to.global.u64 	%rd2, %rd7;
	mov.u32 	%r3, %ctaid.x;
	mov.u32 	%r4, %ntid.x;
	mov.u32 	%r5, %tid.x;
	mad.lo.s32 	%r1, %r3, %r4, %r5;
	setp.ge.u32 	%p1, %r1, %r2;
	@%p1 bra 	$L__BB2_6;
	mul.wide.u32 	%rd10, %r1, 20;
	add.s64 	%rd11, %rd6, %rd10;
	add.s64 	%rd9, %rd11, 16;
	// begin inline asm
	ld.global.nc.u32 %r6, [%rd9];
	// end inline asm
	setp.ne.s32 	%p2, %r6, 0;
	@%p2 bra 	$L__BB2_3;
	cvt.u64.u32 	%rd33, %r1;
	mul.wide.u32 	%rd34, %r1, 4;
	add.s64 	%rd35, %rd2, %rd34;
	mov.b32 	%r11, 0;
	st.global.u32 	[%rd35], %r11;
	add.s64 	%rd36, %rd1, %rd33;
	mov.b16 	%rs3, 0;
	st.global.u8 	[%rd36], %rs3;
	bra.uni 	$L__BB2_6;
$L__BB2_3:
	mul.lo.s32 	%r7, %r1, 3;
	mul.wide.u32 	%rd22, %r7, 4;
	add.s64 	%rd12, %rd4, %rd22;
	// begin inline asm
	ld.global.nc.f32 %f2, [%rd12];
	// end inline asm
	add.s32 	%r8, %r7, 1;
	mul.wide.u32 	%rd23, %r8, 4;
	add.s64 	%rd13, %rd4, %rd23;
	// begin inline asm
	ld.global.nc.f32 %f3, [%rd13];
	// end inline asm
	add.s32 	%r9, %r7, 2;
	mul.wide.u32 	%rd24, %r9, 4;
	add.s64 	%rd14, %rd4, %rd24;
	// begin inline asm
	ld.global.nc.f32 %f4, [%rd14];
	// end inline asm
	add.s64 	%rd15, %rd5, %rd22;
	// begin inline asm
	ld.global.nc.f32 %f5, [%rd15];
	// end inline asm
	add.s64 	%rd16, %rd5, %rd23;
	// begin inline asm
	ld.global.nc.f32 %f6, [%rd16];
	// end inline asm
	add.s64 	%rd17, %rd5, %rd24;
	// begin inline asm
	ld.global.nc.f32 %f7, [%rd17];
	// end inline asm
	add.s64 	%rd18, %rd9, -16;
	// begin inline asm
	ld.global.nc.f32 %f8, [%rd18];
	// end inline asm
	add.s64 	%rd19, %rd9, -12;
	// begin inline asm
	ld.global.nc.f32 %f9, [%rd19];
	// end inline asm
	add.s64 	%rd20, %rd9, -8;
	// begin inline asm
	ld.global.nc.f32 %f10, [%rd20];
	// end inline asm
	add.s64 	%rd21, %rd9, -4;
	// begin inline asm
	ld.global.nc.f32 %f11, [%rd21];
	// end inline asm
	fma.rn.f32 	%f12, %f8, %f2, %f11;
	fma.rn.f32 	%f13, %f9, %f3, %f12;
	fma.rn.f32 	%f1, %f10, %f4, %f13;
	mul.f32 	%f14, %f5, %f5;
	fma.rn.f32 	%f15, %f6, %f6, %f14;
	fma.rn.f32 	%f16, %f7, %f7, %f15;
	sqrt.rn.f32 	%f17, %f16;
	abs.f32 	%f18, %f1;
	mul.f32 	%f19, %f18, 0f3F666666;
	add.f32 	%f20, %f17, 0f0DA24260;
	rsqrt.approx.f32 	%f21, %f20;
	mul.f32 	%f22, %f21, %f19;
	mov.f32 	%f23, 0f3F800000;
	sub.f32 	%f24, %f23, %f22;
	setp.leu.f32 	%p3, %f24, 0f3F666666;
	@%p3 bra 	$L__BB2_5;
	cvt.u64.u32 	%rd29, %r1;
	mul.wide.u32 	%rd30, %r1, 4;
	add.s64 	%rd31, %rd2, %rd30;
	st.global.f32 	[%rd31], %f1;
	add.s64 	%rd32, %rd1, %rd29;
	mov.b16 	%rs2, 1;
	st.global.u8 	[%rd32], %rs2;
	bra.uni 	$L__BB2_6;
$L__BB2_5:
	cvt.u64.u32 	%rd25, %r1;
	mul.wide.u32 	%rd26, %r1, 4;
	add.s64 	%rd27, %rd2, %rd26;
	mov.b32 	%r10, 0;
	st.global.u32 	[%rd27], %r10;
	add.s64 	%rd28, %rd1, %rd25;
	mov.b16 	%rs1, 0;
	st.global.u8 	[%rd28], %rs1;
$L__BB2_6:
	ret;

}
	// .globl	build_jacobian
.visible .entry build_jacobian(
	.param .u64 .ptr .align 1 build_jacobian_param_0,
	.param .u64 .ptr .align 1 build_jacobian_param_1,
	.param .u64 .ptr .align 1 build_jacobian_param_2,
	.param .u64 .ptr .align 1 build_jacobian_param_3,
	.param .u64 .ptr .align 1 build_jacobian_param_4,
	.param .align 4 .b8 build_jacobian_param_5[92]
)
{
	.reg .pred 	%p<3>;
	.reg .b32 	%r<12>;
	.reg .b32 	%f<90>;
	.reg .b64 	%rd<22>;

	ld.param.u32 	%r3, [build_jacobian_param_5+88];
	ld.param.f32 	%f36, [build_jacobian_param_5+80];
	ld.param.f32 	%f35, [build_jacobian_param_5+76];
	ld.param.f32 	%f34, [build_jacobian_param_5+72];
	ld.param.f32 	%f33, [build_jacobian_param_5+68];
	ld.param.f32 	%f32, [build_jacobian_param_5+64];
	ld.param.f32 	%f31, [build_jacobian_param_5+60];
	ld.param.f32 	%f30, [build_jacobian_param_5+56];
	ld.param.f32 	%f29, [build_jacobian_param_5+52];
	ld.param.f32 	%f28, [build_jacobian_param_5+48];
	ld.param.f32 	%f27, [build_jacobian_param_5+44];
	ld.param.f32 	%f26, [build_jacobian_param_5+40];
	ld.param.f32 	%f25, [build_jacobian_param_5+36];
	ld.param.f32 	%f24, [build_jacobian_param_5+32];
	ld.param.f32 	%f23, [build_jacobian_param_5+28];
	ld.param.f32 	%f22, [build_jacobian_param_5+24];
	ld.param.f32 	%f21, [build_jacobian_param_5+20];
	ld.param.f32 	%f20, [build_jacobian_param_5+16];
	ld.param.f32 	%f19, [build_jacobian_param_5+12];
	ld.param.f32 	%f18, [build_jacobian_param_5+8];
	ld.param.f32 	%f17, [build_jacobian_param_5+4];
	ld.param.f32 	%f16, [build_jacobian_param_5];
	ld.param.u64 	%rd2, [build_jacobian_param_0];
	ld.param.u32 	%r2, [build_jacobian_param_5+84];
	ld.param.u64 	%rd3, [build_jacobian_param_1];
	ld.param.u64 	%rd4, [build_jacobian_param_2];
	ld.param.u64 	%rd5, [build_jacobian_param_3];
	ld.param.u64 	%rd6, [build_jacobian_param_4];
	mov.u32 	%r4, %ctaid.x;
	mov.u32 	%r5, %ntid.x;
	mov.u32 	%r6, %tid.x;
	mad.lo.s32 	%r1, %r4, %r5, %r6;
	setp.ge.u32 	%p1, %r1, %r2;
	@%p1 bra 	$L__BB3_5;
	cvta.to.global.u64 	%rd13, %rd5;
	mul.lo.s32 	%r7, %r1, 3;
	mul.wide.u32 	%rd14, %r7, 4;
	add.s64 	%rd7, %rd2, %rd14;
	// begin inline asm
	ld.global.nc.f32 %f37, [%rd7];
	// end inline asm
	add.s32 	%r8, %r7, 1;
	mul.wide.u32 	%rd15, %r8, 4;
	add.s64 	%rd8, %rd2, %rd15;
	// begin inline asm
	ld.global.nc.f32 %f38, [%rd8];
	// end inline asm
	add.s32 	%r9, %r7, 2;
	mul.wide.u32 	%rd16, %r9, 4;
	add.s64 	%rd9, %rd2, %rd16;
	// begin inline asm
	ld.global.nc.f32 %f39, [%rd9];
	// end inline asm
	add.s64 	%rd10, %rd3, %rd14;
	// begin inline asm
	ld.global.nc.f32 %f40, [%rd10];
	// end inline asm
	add.s64 	%rd11, %rd3, %rd15;
	// begin inline asm
	ld.global.nc.f32 %f41, [%rd11];
	// end inline asm
	add.s64 	%rd12, %rd3, %rd16;
	// begin inline asm
	ld.global.nc.f32 %f42, [%rd12];
	// end inline asm
	mul.f32 	%f43, %f25, %f37;
	fma.rn.f32 	%f44, %f28, %f38, %f43;
	fma.rn.f32 	%f45, %f31, %f39, %f44;
	mul.f32 	%f46, %f26, %f37;
	fma.rn.f32 	%f47, %f29, %f38, %f46;
	fma.rn.f32 	%f48, %f32, %f39, %f47;
	mul.f32 	%f49, %f27, %f37;
	fma.rn.f32 	%f50, %f30, %f38, %f49;
	fma.rn.f32 	%f51, %f33, %f39, %f50;
	add.f32 	%f52, %f34, %f45;
	add.f32 	%f53, %f35, %f48;
	add.f32 	%f54, %f36, %f51;
	mul.f32 	%f55, %f16, %f40;
	fma.rn.f32 	%f56, %f17, %f41, %f55;
	fma.rn.f32 	%f13, %f18, %f42, %f56;
	mul.f32 	%f57, %f19, %f40;
	fma.rn.f32 	%f58, %f20, %f41, %f57;
	fma.rn.f32 	%f14, %f21, %f42, %f58;
	mul.f32 	%f59, %f22, %f40;
	fma.rn.f32 	%f60, %f23, %f41, %f59;
	fma.rn.f32 	%f15, %f24, %f42, %f60;
	neg.f32 	%f61, %f14;
	mul.f32 	%f62, %f54, %f61;
	fma.rn.f32 	%f63, %f53, %f15, %f62;
	neg.f32 	%f64, %f15;
	mul.f32 	%f65, %f52, %f64;
	fma.rn.f32 	%f66, %f54, %f13, %f65;
	neg.f32 	%f67, %f13;
	mul.f32 	%f68, %f53, %f67;
	fma.rn.f32 	%f69, %f52, %f14, %f68;
	mul.lo.s32 	%r10, %r1, 12;
	mul.wide.u32 	%rd17, %r10, 4;
	add.s64 	%rd1, %rd13, %rd17;
	st.global.f32 	[%rd1], %f40;
	st.global.f32 	[%rd1+4], %f41;
	st.global.f32 	[%rd1+8], %f42;
	st.global.f32 	[%rd1+12], %f63;
	st.global.f32 	[%rd1+16], %f66;
	st.global.f32 	[%rd1+20], %f69;
	setp.eq.s32 	%p2, %r3, 0;
	@%p2 bra 	$L__BB3_3;
	mul.f32 	%f70, %f25, %f13;
	fma.rn.f32 	%f71, %f26, %f14, %f70;
	fma.rn.f32 	%f72, %f27, %f15, %f71;
	mul.f32 	%f73, %f28, %f13;
	fma.rn.f32 	%f74, %f29, %f14, %f73;
	fma.rn.f32 	%f75, %f30, %f15, %f74;
	mul.f32 	%f76, %f31, %f13;
	fma.rn.f32 	%f77, %f32, %f14, %f76;
	fma.rn.f32 	%f78, %f33, %f15, %f77;
	neg.f32 	%f79, %f75;
	mul.f32 	%f80, %f39, %f79;
	fma.rn.f32 	%f81, %f38, %f78, %f80;
	neg.f32 	%f82, %f78;
	mul.f32 	%f83, %f37, %f82;
	fma.rn.f32 	%f84, %f39, %f72, %f83;
	neg.f32 	%f85, %f72;
	mul.f32 	%f86, %f38, %f85;
	fma.rn.f32 	%f87, %f37, %f75, %f86;
	st.global.f32 	[%rd1+24], %f81;
	st.global.f32 	[%rd1+28], %f84;
	st.global.f32 	[%rd1+32], %f87;
	st.global.f32 	[%rd1+36], %f13;
	st.global.f32 	[%rd1+40], %f14;
	st.global.f32 	[%rd1+44], %f15;
	bra.uni 	$L__BB3_4;
$L__BB3_3:
	mov.b32 	%r11, 0;
	st.global.u32 	[%rd1+24], %r11;
	st.global.u32 	[%rd1+28], %r11;
	st.global.u32 	[%rd1+32], %r11;
	st.global.u32 	[%rd1+36], %r11;
	st.global.u32 	[%rd1+40], %r11;
	st.global.u32 	[%rd1+44], %r11;
$L__BB3_4:
	mul.wide.u32 	%rd19, %r1, 4;
	add.s64 	%rd18, %rd4, %rd19;
	// begin inline asm
	ld.global.nc.f32 %f88, [%rd18];
	// end inline asm
	neg.f32 	%f89, %f88;
	cvta.to.global.u64 	%rd20, %rd6;
	add.s64 	%rd21, %rd20, %rd19;
	st.global.f32 	[%rd21], %f89;
$L__BB3_5:
	ret;

}
	// .globl	hth_partial
.visible .entry hth_partial(
	.param .u64 .ptr .align 1 hth_partial_param_0,
	.param .u64 .ptr .align 1 hth_partial_param_1,
	.param .align 4 .b8 hth_partial_param_2[4]
)
{
	.reg .pred 	%p<5>;
	.reg .b16 	%rs<5>;
	.reg .b32 	%r<42>;
	.reg .b32 	%f<45>;
	.reg .b64 	%rd<21>;
	// demoted variable
	.shared .align 4 .b8 _ZZ11hth_partialE6shared[12288];
	ld.param.u64 	%rd1, [hth_partial_param_0];
	ld.param.u32 	%r12, [hth_partial_param_2];
	ld.param.u64 	%rd2, [hth_partial_param_1];
	mov.u32 	%r1, %ctaid.x;
	mov.u32 	%r13, %ntid.x;
	mov.u32 	%r2, %tid.x;
	mad.lo.s32 	%r3, %r1, %r13, %r2;
	setp.ge.u32 	%p1, %r3, %r12;
	@%p1 bra 	$L__BB4_2;
	mov.u32 	%r17, _ZZ11hth_partialE6shared;
	mad.lo.s32 	%r18, %r2, 48, %r17;
	mul.lo.s32 	%r19, %r3, 12;
	mul.wide.u32 	%rd15, %r19, 4;
	add.s64 	%rd3, %rd1, %rd15;
	// begin inline asm
	ld.global.nc.f32 %f3, [%rd3];
	// end inline asm
	st.shared.f32 	[%r18], %f3;
	add.s64 	%rd4, %rd3, 4;
	// begin inline asm
	ld.global.nc.f32 %f4, [%rd4];
	// end inline asm
	st.shared.f32 	[%r18+4], %f4;
	add.s64 	%rd5, %rd3, 8;
	// begin inline asm
	ld.global.nc.f32 %f5, [%rd5];
	// end inline asm
	st.shared.f32 	[%r18+8], %f5;
	add.s64 	%rd6, %rd3, 12;
	// begin inline asm
	ld.global.nc.f32 %f6, [%rd6];
	// end inline asm
	st.shared.f32 	[%r18+12], %f6;
	add.s32 	%r20, %r19, 4;
	mul.wide.u32 	%rd16, %r20, 4;
	add.s64 	%rd7, %rd1, %rd16;
	// begin inline asm
	ld.global.nc.f32 %f7, [%rd7];
	// end inline asm
	st.shared.f32 	[%r18+16], %f7;
	add.s64 	%rd8, %rd7, 4;
	// begin inline asm
	ld.global.nc.f32 %f8, [%rd8];
	// end inline asm
	st.shared.f32 	[%r18+20], %f8;
	add.s64 	%rd9, %rd7, 8;
	// begin inline asm
	ld.global.nc.f32 %f9, [%rd9];
	// end inline asm
	st.shared.f32 	[%r18+24], %f9;
	add.s64 	%rd10, %rd7, 12;
	// begin inline asm
	ld.global.nc.f32 %f10, [%rd10];
	// end inline asm
	st.shared.f32 	[%r18+28], %f10;
	add.s32 	%r21, %r19, 8;
	mul.wide.u32 	%rd17, %r21, 4;
	add.s64 	%rd11, %rd1, %rd17;
	// begin inline asm
	ld.global.nc.f32 %f11, [%rd11];
	// end inline asm
	st.shared.f32 	[%r18+32], %f11;
	add.s64 	%rd12, %rd11, 4;
	// begin inline asm
	ld.global.nc.f32 %f12, [%rd12];
	// end inline asm
	st.shared.f32 	[%r18+36], %f12;
	add.s64 	%rd13, %rd11, 8;
	// begin inline asm
	ld.global.nc.f32 %f13, [%rd13];
	// end inline asm
	st.shared.f32 	[%r18+40], %f13;
	add.s64 	%rd14, %rd11, 12;
	// begin inline asm
	ld.global.nc.f32 %f14, [%rd14];
	// end inline asm
	st.shared.f32 	[%r18+44], %f14;
	bra.uni 	$L__BB4_3;
$L__BB4_2:
	mov.u32 	%r14, _ZZ11hth_partialE6shared;
	mad.lo.s32 	%r15, %r2, 48, %r14;
	mov.b32 	%r16, 0;
	st.shared.u32 	[%r15], %r16;
	st.shared.u32 	[%r15+4], %r16;
	st.shared.u32 	[%r15+8], %r16;
	st.shared.u32 	[%r15+12], %r16;
	st.shared.u32 	[%r15+16], %r16;
	st.shared.u32 	[%r15+20], %r16;
	st.shared.u32 	[%r15+24], %r16;
	st.shared.u32 	[%r15+28], %r16;
	st.shared.u32 	[%r15+32], %r16;
	st.shared.u32 	[%r15+36], %r16;
	st.shared.u32 	[%r15+40], %r16;
	st.shared.u32 	[%r15+44], %r16;
$L__BB4_3:
	bar.sync 	0;
	setp.gt.u32 	%p2, %r2, 77;
	@%p2 bra 	$L__BB4_7;
	sub.s32 	%r23, 77, %r2;
	cvt.rn.f32.u32 	%f16, %r23;
	fma.rn.f32 	%f17, %f16, 0f41000000, 0f3F800000;
	sqrt.rn.f32 	%f18, %f17;
	add.f32 	%f19, %f18, 0fBF800000;
	mul.f32 	%f20, %f19, 0f3F000000;
	cvt.rzi.u32.f32 	%r24, %f20;
	min.u32 	%r25, %r24, 11;
	mul.lo.s32 	%r26, %r25, %r25;
	cvt.u16.u32 	%rs1, %r25;
	cvt.u16.u32 	%rs2, %r26;
	add.s16 	%rs3, %rs2, %rs1;
	shr.u16 	%rs4, %rs3, 1;
	cvt.u32.u16 	%r27, %rs4;
	setp.gt.u32 	%p3, %r27, %r23;
	selp.s32 	%r28, -1, 0, %p3;
	add.s32 	%r29, %r25, %r28;
	mad.lo.s32 	%r30, %r29, %r29, %r29;
	shr.u32 	%r31, %r30, 1;
	add.s32 	%r32, %r2, %r31;
	shl.b32 	%r33, %r29, 2;
	mov.u32 	%r34, _ZZ11hth_partialE6shared;
	sub.s32 	%r35, %r34, %r33;
	add.s32 	%r40, %r35, 236;
	shl.b32 	%r36, %r32, 2;
	add.s32 	%r37, %r36, %r34;
	add.s32 	%r39, %r37, -72;
	mov.f32 	%f44, 0f00000000;
	mov.b32 	%r41, 72;
$L__BB4_5:
	.pragma "nounroll";
	ld.shared.f32 	%f21, [%r40+-192];
	ld.shared.f32 	%f22, [%r39+-192];
	fma.rn.f32 	%f23, %f21, %f22, %f44;
	ld.shared.f32 	%f24, [%r40+-144];
	ld.shared.f32 	%f25, [%r39+-144];
	fma.rn.f32 	%f26, %f24, %f25, %f23;
	ld.shared.f32 	%f27, [%r40+-96];
	ld.shared.f32 	%f28, [%r39+-96];
	fma.rn.f32 	%f29, %f27, %f28, %f26;
	ld.shared.f32 	%f30, [%r40+-48];
	ld.shared.f32 	%f31, [%r39+-48];
	fma.rn.f32 	%f32, %f30, %f31, %f29;
	ld.shared.f32 	%f33, [%r40];
	ld.shared.f32 	%f34, [%r39];
	fma.rn.f32 	%f35, %f33, %f34, %f32;
	ld.shared.f32 	%f36, [%r40+48];
	ld.shared.f32 	%f37, [%r39+48];
	fma.rn.f32 	%f38, %f36, %f37, %f35;
	ld.shared.f32 	%f39, [%r40+96];
	ld.shared.f32 	%f40, [%r39+96];
	fma.rn.f32 	%f41, %f39, %f40, %f38;
	ld.shared.f32 	%f42, [%r40+144];
	ld.shared.f32 	%f43, [%r39+144];
	fma.rn.f32 	%f44, %f42, %f43, %f41;
	add.s32 	%r41, %r41, 384;
	add.s32 	%r40, %r40, 384;
	add.s32 	%r39, %r39, 384;
	setp.ne.s32 	%p4, %r41, 12360;
	@%p4 bra 	$L__BB4_5;
	mad.lo.s32 	%r38, %r1, 78, %r2;
	cvta.to.global.u64 	%rd18, %rd2;
	mul.wide.u32 	%rd19, %r38, 4;
	add.s64 	%rd20, %rd18, %rd19;
	st.global.f32 	[%rd20], %f44;
$L__BB4_7:
	ret;

}
	// .globl	hth_partial_vec
.visible .entry hth_partial_vec(
	.param .u64 .ptr .align 1 hth_partial_vec_param_0,
	.param .u64 .ptr .align 1 hth_partial_vec_param_1,
	.param .u64 .ptr .align 1 hth_partial_vec_param_2,
	.param .align 4 .b8 hth_partial_vec_param_3[4]
)
{
	.reg .pred 	%p<4>;
	.reg .b32 	%r<32>;
	.reg .b32 	%f<41>;
	.reg .b64 	%rd<24>;
	// demoted variable
	.shared .align 4 .b8 _ZZ15hth_partial_vecE8shared_h[1024];
	// demoted variable
	.shared .align 4 .b8 _ZZ15hth_partial_vecE8shared_H[12288];
	ld.param.u64 	%rd1, [hth_partial_vec_param_0];
	ld.param.u32 	%r10, [hth_partial_vec_param_3];
	ld.param.u64 	%rd2, [hth_partial_vec_param_1];
	ld.param.u64 	%rd3, [hth_partial_vec_param_2];
	mov.u32 	%r1, %ctaid.x;
	mov.u32 	%r11, %ntid.x;
	mov.u32 	%r2, %tid.x;
	mad.lo.s32 	%r3, %r1, %r11, %r2;
	setp.ge.u32 	%p1, %r3, %r10;
	mov.u32 	%r12, _ZZ15hth_partial_vecE8shared_H;
	mad.lo.s32 	%r4, %r2, 48, %r12;
	@%p1 bra 	$L__BB5_2;
	mul.wide.u32 	%rd17, %r3, 4;
	add.s64 	%rd4, %rd2, %rd17;
	// begin inline asm
	ld.global.nc.f32 %f3, [%rd4];
	// end inline asm
	shl.b32 	%r17, %r2, 2;
	mov.u32 	%r18, _ZZ15hth_partial_vecE8shared_h;
	add.s32 	%r19, %r18, %r17;
	st.shared.f32 	[%r19], %f3;
	mul.lo.s32 	%r20, %r3, 12;
	mul.wide.u32 	%rd18, %r20, 4;
	add.s64 	%rd5, %rd1, %rd18;
	// begin inline asm
	ld.global.nc.f32 %f4, [%rd5];
	// end inline asm
	st.shared.f32 	[%r4], %f4;
	add.s64 	%rd6, %rd5, 4;
	// begin inline asm
	ld.global.nc.f32 %f5, [%rd6];
	// end inline asm
	st.shared.f32 	[%r4+4], %f5;
	add.s64 	%rd7, %rd5, 8;
	// begin inline asm
	ld.global.nc.f32 %f6, [%rd7];
	// end inline asm
	st.shared.f32 	[%r4+8], %f6;
	add.s64 	%rd8, %rd5, 12;
	// begin inline asm
	ld.global.nc.f32 %f7, [%rd8];
	// end inline asm
	st.shared.f32 	[%r4+12], %f7;
	add.s32 	%r21, %r20, 4;
	mul.wide.u32 	%rd19, %r21, 4;
	add.s64 	%rd9, %rd1, %rd19;
	// begin inline asm
	ld.global.nc.f32 %f8, [%rd9];
	// end inline asm
	st.shared.f32 	[%r4+16], %f8;
	add.s64 	%rd10, %rd9, 4;
	// begin inline asm
	ld.global.nc.f32 %f9, [%rd10];
	// end inline asm
	st.shared.f32 	[%r4+20], %f9;
	add.s64 	%rd11, %rd9, 8;
	// begin inline asm
	ld.global.nc.f32 %f10, [%rd11];
	// end inline asm
	st.shared.f32 	[%r4+24], %f10;
	add.s64 	%rd12, %rd9, 12;
	// begin inline asm
	ld.global.nc.f32 %f11, [%rd12];
	// end inline asm
	st.shared.f32 	[%r4+28], %f11;
	add.s32 	%r22, %r20, 8;
	mul.wide.u32 	%rd20, %r22, 4;
	add.s64 	%rd13, %rd1, %rd20;
	// begin inline asm
	ld.global.nc.f32 %f12, [%rd13];
	// end inline asm
	st.shared.f32 	[%r4+32], %f12;
	add.s64 	%rd14, %rd13, 4;
	// begin inline asm
	ld.global.nc.f32 %f13, [%rd14];
	// end inline asm
	st.shared.f32 	[%r4+36], %f13;
	add.s64 	%rd15, %rd13, 8;
	// begin inline asm
	ld.global.nc.f32 %f14, [%rd15];
	// end inline asm
	st.shared.f32 	[%r4+40], %f14;
	add.s64 	%rd16, %rd13, 12;
	// begin inline asm
	ld.global.nc.f32 %f15, [%rd16];
	// end inline asm
	st.shared.f32 	[%r4+44], %f15;
	bra.uni 	$L__BB5_3;
$L__BB5_2:
	shl.b32 	%r13, %r2, 2;
	mov.u32 	%r14, _ZZ15hth_partial_vecE8shared_h;
	add.s32 	%r15, %r14, %r13;
	mov.b32 	%r16, 0;
	st.shared.u32 	[%r15], %r16;
	st.shared.u32 	[%r4], %r16;
	st.shared.u32 	[%r4+4], %r16;
	st.shared.u32 	[%r4+8], %r16;
	st.shared.u32 	[%r4+12], %r16;
	st.shared.u32 	[%r4+16], %r16;
	st.shared.u32 	[%r4+20], %r16;
	st.shared.u32 	[%r4+24], %r16;
	st.shared.u32 	[%r4+28], %r16;
	st.shared.u32 	[%r4+32], %r16;
	st.shared.u32 	[%r4+36], %r16;
	st.shared.u32 	[%r4+40], %r16;
	st.shared.u32 	[%r4+44], %r16;
$L__BB5_3:
	bar.sync 	0;
	setp.gt.u32 	%p2, %r2, 11;
	@%p2 bra 	$L__BB5_7;
	shl.b32 	%r24, %r2, 2;
	add.s32 	%r26, %r24, %r12;
	add.s32 	%r30, %r26, 192;
	mov.f32 	%f40, 0f00000000;
	mov.b32 	%r31, 16;
	mov.u32 	%r27, _ZZ15hth_partial_vecE8shared_h;
$L__BB5_5:
	.pragma "nounroll";
	ld.shared.f32 	%f17, [%r30+-192];
	add.s32 	%r28, %r27, %r31;
	ld.shared.f32 	%f18, [%r28+-16];
	fma.rn.f32 	%f19, %f17, %f18, %f40;
	ld.shared.f32 	%f20, [%r30+-144];
	ld.shared.f32 	%f21, [%r28+-12];
	fma.rn.f32 	%f22, %f20, %f21, %f19;
	ld.shared.f32 	%f23, [%r30+-96];
	ld.shared.f32 	%f24, [%r28+-8];
	fma.rn.f32 	%f25, %f23, %f24, %f22;
	ld.shared.f32 	%f26, [%r30+-48];
	ld.shared.f32 	%f27, [%r28+-4];
	fma.rn.f32 	%f28, %f26, %f27, %f25;
	ld.shared.f32 	%f29, [%r30];
	ld.shared.f32 	%f30, [%r28];
	fma.rn.f32 	%f31, %f29, %f30, %f28;
	ld.shared.f32 	%f32, [%r30+48];
	ld.shared.f32 	%f33, [%r28+4];
	fma.rn.f32 	%f34, %f32, %f33, %f31;
	ld.shared.f32 	%f35, [%r30+96];
	ld.shared.f32 	%f36, [%r28+8];
	fma.rn.f32 	%f37, %f35, %f36, %f34;
	ld.shared.f32 	%f38, [%r30+144];
	ld.shared.f32 	%f39, [%r28+12];
	fma.rn.f32 	%f40, %f38, %f39, %f37;
	add.s32 	%r31, %r31, 32;
	add.s32 	%r30, %r30, 384;
	setp.ne.s32 	%p3, %r31, 1040;
	@%p3 bra 	$L__BB5_5;
	mad.lo.s32 	%r29, %r1, 12, %r2;
	cvta.to.global.u64 	%rd21, %rd3;
	mul.wide.u32 	%rd22, %r29, 4;
	add.s64 	%rd23, %rd21, %rd22;
	st.global.f32 	[%rd23], %f40;
$L__BB5_7:
	ret;

}
	// .globl	fused_h_share
.visible .entry fused_h_share(
	.param .u64 .ptr .align 1 fused_h_share_param_0,
	.param .u64 .ptr .align 1 fused_h_share_param_1,
	.param .u64 .ptr .align 1 fused_h_share_param_2,
	.param .u64 .ptr .align 1 fused_h_share_param_3,
	.param .align 4 .b8 fused_h_share_param_4[112]
)
{
	.reg .pred 	%p<22>;
	.reg .b32 	%r<75>;
	.reg .b32 	%f<398>;
	.reg .b64 	%rd<71>;

	ld.param.u32 	%r36, [fused_h_share_param_4+108];
	ld.param.f32 	%f140, [fused_h_share_param_4+104];
	ld.param.u32 	%r35, [fused_h_share_param_4+100];
	ld.param.f32 	%f139, [fused_h_share_param_4+92];
	ld.param.f32 	%f138, [fused_h_share_param_4+88];
	ld.param.f32 	%f137, [fused_h_share_param_4+84];
	ld.param.f32 	%f136, [fused_h_share_param_4+80];
	ld.param.f32 	%f135, [fused_h_share_param_4+76];
	ld.param.f32 	%f134, [fused_h_share_param_4+72];
	ld.param.f32 	%f133, [fused_h_share_param_4+68];
	ld.param.f32 	%f132, [fused_h_share_param_4+64];
	ld.param.f32 	%f131, [fused_h_share_param_4+60];
	ld.param.f32 	%f130, [fused_h_share_param_4+56];
	ld.param.f32 	%f129, [fused_h_share_param_4+52];
	ld.param.f32 	%f128, [fused_h_share_param_4+48];
	ld.param.f32 	%f127, [fused_h_share_param_4+44];
	ld.param.f32 	%f126, [fused_h_share_param_4+40];
	ld.param.f32 	%f125, [fused_h_share_param_4+36];
	ld.param.f32 	%f124, [fused_h_share_param_4+32];
	ld.param.f32 	%f123, [fused_h_share_param_4+28];
	ld.param.f32 	%f122, [fused_h_share_param_4+24];
	ld.param.f32 	%f121, [fused_h_share_param_4+20];
	ld.param.f32 	%f120, [fused_h_share_param_4+16];
	ld.param.f32 	%f119, [fused_h_share_param_4+12];
	ld.param.f32 	%f118, [fused_h_share_param_4+8];
	ld.param.f32 	%f117, [fused_h_share_param_4+4];
	ld.param.f32 	%f116, [fused_h_share_param_4];
	ld.param.u64 	%rd5, [fused_h_share_param_0];
	ld.param.u32 	%r34, [fused_h_share_param_4+96];
	ld.param.u64 	%rd6, [fused_h_share_param_1];
	ld.param.u64 	%rd7, [fused_h_share_param_2];
	ld.param.u64 	%rd8, [fused_h_share_param_3];
	cvta.to.global.u64 	%rd1, %rd8;
	mov.u32 	%r37, %ctaid.x;
	mov.u32 	%r38, %ntid.x;
	mov.u32 	%r39, %tid.x;
	mad.lo.s32 	%r2, %r37, %r38, %r39;
	setp.ge.u32 	%p1, %r2, %r34;
	@%p1 bra 	$L__BB6_30;
	cvta.to.global.u64 	%rd2, %rd7;
	mul.lo.s32 	%r40, %r2, 3;
	mul.wide.u32 	%rd12, %r40, 4;
	add.s64 	%rd9, %rd5, %rd12;
	// begin inline asm
	ld.global.nc.f32 %f141, [%rd9];
	// end inline asm
	add.s32 	%r41, %r40, 1;
	mul.wide.u32 	%rd13, %r41, 4;
	add.s64 	%rd10, %rd5, %rd13;
	// begin inline asm
	ld.global.nc.f32 %f142, [%rd10];
	// end inline asm
	add.s32 	%r42, %r40, 2;
	mul.wide.u32 	%rd14, %r42, 4;
	add.s64 	%rd11, %rd5, %rd14;
	// begin inline asm
	ld.global.nc.f32 %f143, [%rd11];
	// end inline asm
	mul.f32 	%f145, %f128, %f141;
	fma.rn.f32 	%f146, %f131, %f142, %f145;
	fma.rn.f32 	%f147, %f134, %f143, %f146;
	mul.f32 	%f148, %f129, %f141;
	fma.rn.f32 	%f149, %f132, %f142, %f148;
	fma.rn.f32 	%f150, %f135, %f143, %f149;
	mul.f32 	%f151, %f130, %f141;
	fma.rn.f32 	%f152, %f133, %f142, %f151;
	fma.rn.f32 	%f153, %f136, %f143, %f152;
	add.f32 	%f18, %f137, %f147;
	add.f32 	%f19, %f138, %f150;
	add.f32 	%f20, %f139, %f153;
	mul.lo.s32 	%r43, %r40, %r35;
	mul.wide.u32 	%rd15, %r43, 4;
	add.s64 	%rd3, %rd6, %rd15;
	setp.eq.s32 	%p2, %r35, 0;
	mov.f32 	%f352, 0f00000000;
	@%p2 bra 	$L__BB6_8;
	and.b32  	%r3, %r35, 3;
	setp.lt.u32 	%p3, %r35, 4;
	mov.f32 	%f352, 0f00000000;
	mov.b32 	%r66, 0;
	@%p3 bra 	$L__BB6_5;
	and.b32  	%r66, %r35, -4;
	neg.s32 	%r65, %r66;
	mov.f32 	%f352, 0f00000000;
	mov.b32 	%r64, 4;
$L__BB6_4:
	add.s32 	%r46, %r64, -4;
	mul.wide.u32 	%rd28, %r46, 4;
	add.s64 	%rd16, %rd3, %rd28;
	// begin inline asm
	ld.global.nc.f32 %f157, [%rd16];
	// end inline asm
	abs.f32 	%f169, %f157;
	max.f32 	%f170, %f352, %f169;
	add.s64 	%rd17, %rd16, 4;
	// begin inline asm
	ld.global.nc.f32 %f158, [%rd17];
	// end inline asm
	abs.f32 	%f171, %f158;
	max.f32 	%f172, %f170, %f171;
	add.s64 	%rd18, %rd16, 8;
	// begin inline asm
	ld.global.nc.f32 %f159, [%rd18];
	// end inline asm
	abs.f32 	%f173, %f159;
	max.f32 	%f174, %f172, %f173;
	add.s64 	%rd19, %rd16, 12;
	// begin inline asm
	ld.global.nc.f32 %f160, [%rd19];
	// end inline asm
	abs.f32 	%f175, %f160;
	max.f32 	%f176, %f174, %f175;
	add.s32 	%r47, %r64, 4;
	mul.wide.u32 	%rd29, %r64, 4;
	add.s64 	%rd20, %rd3, %rd29;
	// begin inline asm
	ld.global.nc.f32 %f161, [%rd20];
	// end inline asm
	abs.f32 	%f177, %f161;
	max.f32 	%f178, %f176, %f177;
	add.s64 	%rd21, %rd20, 4;
	// begin inline asm
	ld.global.nc.f32 %f162, [%rd21];
	// end inline asm
	abs.f32 	%f179, %f162;
	max.f32 	%f180, %f178, %f179;
	add.s64 	%rd22, %rd20, 8;
	// begin inline asm
	ld.global.nc.f32 %f163, [%rd22];
	// end inline asm
	abs.f32 	%f181, %f163;
	max.f32 	%f182, %f180, %f181;
	add.s64 	%rd23, %rd20, 12;
	// begin inline asm
	ld.global.nc.f32 %f164, [%rd23];
	// end inline asm
	abs.f32 	%f183, %f164;
	max.f32 	%f184, %f182, %f183;
	mul.wide.u32 	%rd30, %r47, 4;
	add.s64 	%rd24, %rd3, %rd30;
	// begin inline asm
	ld.global.nc.f32 %f165, [%rd24];
	// end inline asm
	abs.f32 	%f185, %f165;
	max.f32 	%f186, %f184, %f185;
	add.s64 	%rd25, %rd24, 4;
	// begin inline asm
	ld.global.nc.f32 %f166, [%rd25];
	// end inline asm
	abs.f32 	%f187, %f166;
	max.f32 	%f188, %f186, %f187;
	add.s64 	%rd26, %rd24, 8;
	// begin inline asm
	ld.global.nc.f32 %f167, [%rd26];
	// end inline asm
	abs.f32 	%f189, %f167;
	max.f32 	%f190, %f188, %f189;
	add.s64 	%rd27, %rd24, 12;
	// begin inline asm
	ld.global.nc.f32 %f168, [%rd27];
	// end inline asm
	abs.f32 	%f191, %f168;
	max.f32 	%f352, %f190, %f191;
	add.s32 	%r65, %r65, 4;
	add.s32 	%r64, %r64, 12;
	setp.ne.s32 	%p4, %r65, 0;
	@%p4 bra 	$L__BB6_4;
$L__BB6_5:
	setp.eq.s32 	%p5, %r3, 0;
	@%p5 bra 	$L__BB6_8;
	mad.lo.s32 	%r68, %r66, 3, 1;
	neg.s32 	%r67, %r3;
$L__BB6_7:
	.pragma "nounroll";
	add.s32 	%r48, %r68, -1;
	mul.wide.u32 	%rd34, %r48, 4;
	add.s64 	%rd31, %rd3, %rd34;
	// begin inline asm
	ld.global.nc.f32 %f192, [%rd31];
	// end inline asm
	abs.f32 	%f195, %f192;
	max.f32 	%f196, %f352, %f195;
	add.s32 	%r49, %r68, 1;
	mul.wide.u32 	%rd35, %r68, 4;
	add.s64 	%rd32, %rd3, %rd35;
	// begin inline asm
	ld.global.nc.f32 %f193, [%rd32];
	// end inline asm
	abs.f32 	%f197, %f193;
	max.f32 	%f198, %f196, %f197;
	mul.wide.u32 	%rd36, %r49, 4;
	add.s64 	%rd33, %rd3, %rd36;
	// begin inline asm
	ld.global.nc.f32 %f194, [%rd33];
	// end inline asm
	abs.f32 	%f199, %f194;
	max.f32 	%f352, %f198, %f199;
	add.s32 	%r68, %r68, 3;
	add.s32 	%r67, %r67, 1;
	setp.ne.s32 	%p6, %r67, 0;
	@%p6 bra 	$L__BB6_7;
$L__BB6_8:
	setp.gt.f32 	%p8, %f352, 0f358637BD;
	rcp.rn.f32 	%f201, %f352;
	selp.f32 	%f28, %f201, 0f3F800000, %p8;
	mov.f32 	%f389, 0f00000000;
	mov.f32 	%f390, %f389;
	mov.f32 	%f391, %f389;
	mov.f32 	%f392, %f389;
	mov.f32 	%f393, %f389;
	mov.f32 	%f394, %f389;
	mov.f32 	%f395, %f389;
	mov.f32 	%f396, %f389;
	mov.f32 	%f397, %f389;
	@%p2 bra 	$L__BB6_15;
	and.b32  	%r17, %r35, 3;
	setp.lt.u32 	%p9, %r35, 4;
	mov.f32 	%f397, 0f00000000;
	mov.b32 	%r71, 0;
	mov.f32 	%f396, %f397;
	mov.f32 	%f395, %f397;
	mov.f32 	%f394, %f397;
	mov.f32 	%f393, %f397;
	mov.f32 	%f392, %f397;
	mov.f32 	%f391, %f397;
	mov.f32 	%f390, %f397;
	mov.f32 	%f389, %f397;
	@%p9 bra 	$L__BB6_12;
	and.b32  	%r71, %r35, -4;
	neg.s32 	%r70, %r71;
	mov.f32 	%f397, 0f00000000;
	mov.b32 	%r69, 4;
$L__BB6_11:
	add.s32 	%r52, %r69, -4;
	mul.wide.u32 	%rd49, %r52, 4;
	add.s64 	%rd37, %rd3, %rd49;
	// begin inline asm
	ld.global.nc.f32 %f205, [%rd37];
	// end inline asm
	mul.f32 	%f217, %f28, %f205;
	add.s64 	%rd38, %rd37, 4;
	// begin inline asm
	ld.global.nc.f32 %f206, [%rd38];
	// end inline asm
	mul.f32 	%f218, %f28, %f206;
	add.s64 	%rd39, %rd37, 8;
	// begin inline asm
	ld.global.nc.f32 %f207, [%rd39];
	// end inline asm
	mul.f32 	%f219, %f28, %f207;
	fma.rn.f32 	%f220, %f217, %f217, %f389;
	fma.rn.f32 	%f221, %f217, %f218, %f390;
	fma.rn.f32 	%f222, %f217, %f219, %f391;
	fma.rn.f32 	%f223, %f218, %f218, %f392;
	fma.rn.f32 	%f224, %f218, %f219, %f393;
	fma.rn.f32 	%f225, %f219, %f219, %f394;
	sub.f32 	%f226, %f395, %f217;
	sub.f32 	%f227, %f396, %f218;
	sub.f32 	%f228, %f397, %f219;
	add.s64 	%rd40, %rd37, 12;
	// begin inline asm
	ld.global.nc.f32 %f208, [%rd40];
	// end inline asm
	mul.f32 	%f229, %f28, %f208;
	add.s32 	%r53, %r69, 4;
	mul.wide.u32 	%rd50, %r69, 4;
	add.s64 	%rd41, %rd3, %rd50;
	// begin inline asm
	ld.global.nc.f32 %f209, [%rd41];
	// end inline asm
	mul.f32 	%f230, %f28, %f209;
	add.s64 	%rd42, %rd41, 4;
	// begin inline asm
	ld.global.nc.f32 %f210, [%rd42];
	// end inline asm
	mul.f32 	%f231, %f28, %f210;
	fma.rn.f32 	%f232, %f229, %f229, %f220;
	fma.rn.f32 	%f233, %f229, %f230, %f221;
	fma.rn.f32 	%f234, %f229, %f231, %f222;
	fma.rn.f32 	%f235, %f230, %f230, %f223;
	fma.rn.f32 	%f236, %f230, %f231, %f224;
	fma.rn.f32 	%f237, %f231, %f231, %f225;
	sub.f32 	%f238, %f226, %f229;
	sub.f32 	%f239, %f227, %f230;
	sub.f32 	%f240, %f228, %f231;
	add.s64 	%rd43, %rd41, 8;
	// begin inline asm
	ld.global.nc.f32 %f211, [%rd43];
	// end inline asm
	mul.f32 	%f241, %f28, %f211;
	add.s64 	%rd44, %rd41, 12;
	// begin inline asm
	ld.global.nc.f32 %f212, [%rd44];
	// end inline asm
	mul.f32 	%f242, %f28, %f212;
	mul.wide.u32 	%rd51, %r53, 4;
	add.s64 	%rd45, %rd3, %rd51;
	// begin inline asm
	ld.global.nc.f32 %f213, [%rd45];
	// end inline asm
	mul.f32 	%f243, %f28, %f213;
	fma.rn.f32 	%f244, %f241, %f241, %f232;
	fma.rn.f32 	%f245, %f241, %f242, %f233;
	fma.rn.f32 	%f246, %f241, %f243, %f234;
	fma.rn.f32 	%f247, %f242, %f242, %f235;
	fma.rn.f32 	%f248, %f242, %f243, %f236;
	fma.rn.f32 	%f249, %f243, %f243, %f237;
	sub.f32 	%f250, %f238, %f241;
	sub.f32 	%f251, %f239, %f242;
	sub.f32 	%f252, %f240, %f243;
	add.s64 	%rd46, %rd45, 4;
	// begin inline asm
	ld.global.nc.f32 %f214, [%rd46];
	// end inline asm
	mul.f32 	%f253, %f28, %f214;
	add.s64 	%rd47, %rd45, 8;
	// begin inline asm
	ld.global.nc.f32 %f215, [%rd47];
	// end inline asm
	mul.f32 	%f254, %f28, %f215;
	add.s64 	%rd48, %rd45, 12;
	// begin inline asm
	ld.global.nc.f32 %f216, [%rd48];
	// end inline asm
	mul.f32 	%f255, %f28, %f216;
	fma.rn.f32 	%f389, %f253, %f253, %f244;
	fma.rn.f32 	%f390, %f253, %f254, %f245;
	fma.rn.f32 	%f391, %f253, %f255, %f246;
	fma.rn.f32 	%f392, %f254, %f254, %f247;
	fma.rn.f32 	%f393, %f254, %f255, %f248;
	fma.rn.f32 	%f394, %f255, %f255, %f249;
	sub.f32 	%f395, %f250, %f253;
	sub.f32 	%f396, %f251, %f254;
	sub.f32 	%f397, %f252, %f255;
	add.s32 	%r70, %r70, 4;
	add.s32 	%r69, %r69, 12;
	setp.ne.s32 	%p10, %r70, 0;
	@%p10 bra 	$L__BB6_11;
$L__BB6_12:
	setp.eq.s32 	%p11, %r17, 0;
	@%p11 bra 	$L__BB6_15;
	mad.lo.s32 	%r73, %r71, 3, 1;
	neg.s32 	%r72, %r17;
$L__BB6_14:
	.pragma "nounroll";
	add.s32 	%r54, %r73, -1;
	mul.wide.u32 	%rd55, %r54, 4;
	add.s64 	%rd52, %rd3, %rd55;
	// begin inline asm
	ld.global.nc.f32 %f256, [%rd52];
	// end inline asm
	mul.f32 	%f259, %f28, %f256;
	add.s32 	%r55, %r73, 1;
	mul.wide.u32 	%rd56, %r73, 4;
	add.s64 	%rd53, %rd3, %rd56;
	// begin inline asm
	ld.global.nc.f32 %f257, [%rd53];
	// end inline asm
	mul.f32 	%f260, %f28, %f257;
	mul.wide.u32 	%rd57, %r55, 4;
	add.s64 	%rd54, %rd3, %rd57;
	// begin inline asm
	ld.global.nc.f32 %f258, [%rd54];
	// end inline asm
	mul.f32 	%f261, %f28, %f258;
	fma.rn.f32 	%f389, %f259, %f259, %f389;
	fma.rn.f32 	%f390, %f259, %f260, %f390;
	fma.rn.f32 	%f391, %f259, %f261, %f391;
	fma.rn.f32 	%f392, %f260, %f260, %f392;
	fma.rn.f32 	%f393, %f260, %f261, %f393;
	fma.rn.f32 	%f394, %f261, %f261, %f394;
	sub.f32 	%f395, %f395, %f259;
	sub.f32 	%f396, %f396, %f260;
	sub.f32 	%f397, %f397, %f261;
	add.s32 	%r73, %r73, 3;
	add.s32 	%r72, %r72, 1;
	setp.ne.s32 	%p12, %r72, 0;
	@%p12 bra 	$L__BB6_14;
$L__BB6_15:
	mul.lo.s32 	%r56, %r2, 12;
	mul.wide.u32 	%rd58, %r56, 4;
	add.s64 	%rd4, %rd2, %rd58;
	setp.lt.f32 	%p13, %f389, 0f283424DC;
	@%p13 bra 	$L__BB6_23;
	sqrt.rn.f32 	%f262, %f389;
	rcp.rn.f32 	%f92, %f262;
	mul.f32 	%f93, %f390, %f92;
	neg.f32 	%f94, %f93;
	fma.rn.f32 	%f95, %f94, %f93, %f392;
	setp.lt.f32 	%p14, %f95, 0f283424DC;
	@%p14 bra 	$L__BB6_23;
	mul.f32 	%f263, %f391, %f92;
	sqrt.rn.f32 	%f264, %f95;
	rcp.rn.f32 	%f96, %f264;
	neg.f32 	%f97, %f263;
	fma.rn.f32 	%f265, %f97, %f93, %f393;
	mul.f32 	%f266, %f265, %f96;
	neg.f32 	%f98, %f266;
	fma.rn.f32 	%f267, %f97, %f263, %f394;
	fma.rn.f32 	%f99, %f98, %f266, %f267;
	setp.lt.f32 	%p15, %f99, 0f283424DC;
	@%p15 bra 	$L__BB6_23;
	sqrt.rn.f32 	%f268, %f99;
	rcp.rn.f32 	%f269, %f268;
	mul.f32 	%f270, %f395, %f92;
	fma.rn.f32 	%f271, %f94, %f270, %f396;
	mul.f32 	%f272, %f271, %f96;
	fma.rn.f32 	%f273, %f97, %f270, %f397;
	fma.rn.f32 	%f274, %f98, %f272, %f273;
	mul.f32 	%f275, %f274, %f269;
	mul.f32 	%f100, %f269, %f275;
	fma.rn.f32 	%f276, %f98, %f100, %f272;
	mul.f32 	%f101, %f96, %f276;
	fma.rn.f32 	%f277, %f94, %f101, %f270;
	fma.rn.f32 	%f278, %f97, %f100, %f277;
	mul.f32 	%f102, %f92, %f278;
	mul.f32 	%f279, %f102, %f102;
	fma.rn.f32 	%f280, %f101, %f101, %f279;
	fma.rn.f32 	%f103, %f100, %f100, %f280;
	setp.lt.f32 	%p16, %f103, 0f1E3CE508;
	@%p16 bra 	$L__BB6_23;
	rsqrt.approx.f32 	%f281, %f103;
	mul.f32 	%f104, %f102, %f281;
	mul.f32 	%f105, %f101, %f281;
	mul.f32 	%f106, %f100, %f281;
	div.rn.f32 	%f107, %f281, %f28;
	@%p2 bra 	$L__BB6_24;
	mov.b32 	%r74, 0;
	bra.uni 	$L__BB6_22;
$L__BB6_21:
	shl.b32 	%r60, %r74, 1;
	sub.s32 	%r74, %r33, %r60;
	setp.eq.s32 	%p19, %r74, %r35;
	@%p19 bra 	$L__BB6_24;
$L__BB6_22:
	mul.lo.s32 	%r58, %r74, 3;
	add.s32 	%r59, %r58, 2;
	mul.wide.u32 	%rd62, %r59, 4;
	add.s64 	%rd59, %rd3, %rd62;
	// begin inline asm
	ld.global.nc.f32 %f282, [%rd59];
	// end inline asm
	add.s32 	%r33, %r58, 1;
	mul.wide.u32 	%rd63, %r33, 4;
	add.s64 	%rd60, %rd3, %rd63;
	// begin inline asm
	ld.global.nc.f32 %f283, [%rd60];
	// end inline asm
	mul.wide.u32 	%rd64, %r58, 4;
	add.s64 	%rd61, %rd3, %rd64;
	// begin inline asm
	ld.global.nc.f32 %f284, [%rd61];
	// end inline asm
	fma.rn.f32 	%f285, %f104, %f284, %f107;
	fma.rn.f32 	%f286, %f105, %f283, %f285;
	fma.rn.f32 	%f287, %f106, %f282, %f286;
	abs.f32 	%f288, %f287;
	setp.leu.f32 	%p18, %f288, %f140;
	@%p18 bra 	$L__BB6_21;
$L__BB6_23:
	mov.b32 	%r63, 0;
	st.global.u32 	[%rd4], %r63;
	st.global.u32 	[%rd4+4], %r63;
	st.global.u32 	[%rd4+8], %r63;
	st.global.u32 	[%rd4+12], %r63;
	st.global.u32 	[%rd4+16], %r63;
	st.global.u32 	[%rd4+20], %r63;
	st.global.u32 	[%rd4+24], %r63;
	st.global.u32 	[%rd4+28], %r63;
	st.global.u32 	[%rd4+32], %r63;
	st.global.u32 	[%rd4+36], %r63;
	st.global.u32 	[%rd4+40], %r63;
	st.global.u32 	[%rd4+44], %r63;
	mul.wide.u32 	%rd69, %r2, 4;
	add.s64 	%rd70, %rd1, %rd69;
	st.global.u32 	[%rd70], %r63;
	bra.uni 	$L__BB6_30;
$L__BB6_24:
	mul.f32 	%f289, %f116, %f18;
	fma.rn.f32 	%f290, %f119, %f19, %f289;
	fma.rn.f32 	%f291, %f122, %f20, %f290;
	add.f32 	%f292, %f125, %f291;
	fma.rn.f32 	%f293, %f104, %f292, %f107;
	mul.f32 	%f294, %f117, %f18;
	fma.rn.f32 	%f295, %f120, %f19, %f294;
	fma.rn.f32 	%f296, %f123, %f20, %f295;
	add.f32 	%f297, %f126, %f296;
	fma.rn.f32 	%f298, %f105, %f297, %f293;
	mul.f32 	%f299, %f118, %f18;
	fma.rn.f32 	%f300, %f121, %f19, %f299;
	fma.rn.f32 	%f301, %f124, %f20, %f300;
	add.f32 	%f302, %f127, %f301;
	fma.rn.f32 	%f112, %f106, %f302, %f298;
	mul.f32 	%f303, %f141, %f141;
	fma.rn.f32 	%f304, %f142, %f142, %f303;
	fma.rn.f32 	%f305, %f143, %f143, %f304;
	sqrt.rn.f32 	%f306, %f305;
	abs.f32 	%f307, %f112;
	mul.f32 	%f308, %f307, 0f3F666666;
	add.f32 	%f309, %f306, 0f0DA24260;
	rsqrt.approx.f32 	%f310, %f309;
	mul.f32 	%f311, %f308, %f310;
	mov.f32 	%f312, 0f3F800000;
	sub.f32 	%f313, %f312, %f311;
	setp.gtu.f32 	%p20, %f313, 0f3F666666;
	@%p20 bra 	$L__BB6_26;
	mov.b32 	%r61, 0;
	st.global.u32 	[%rd4], %r61;
	st.global.u32 	[%rd4+4], %r61;
	st.global.u32 	[%rd4+8], %r61;
	st.global.u32 	[%rd4+12], %r61;
	st.global.u32 	[%rd4+16], %r61;
	st.global.u32 	[%rd4+20], %r61;
	st.global.u32 	[%rd4+24], %r61;
	st.global.u32 	[%rd4+28], %r61;
	st.global.u32 	[%rd4+32], %r61;
	st.global.u32 	[%rd4+36], %r61;
	st.global.u32 	[%rd4+40], %r61;
	st.global.u32 	[%rd4+44], %r61;
	mul.wide.u32 	%rd65, %r2, 4;
	add.s64 	%rd66, %rd1, %rd65;
	st.global.u32 	[%rd66], %r61;
	bra.uni 	$L__BB6_30;
$L__BB6_26:
	mul.f32 	%f314, %f116, %f104;
	fma.rn.f32 	%f315, %f117, %f105, %f314;
	fma.rn.f32 	%f113, %f118, %f106, %f315;
	mul.f32 	%f316, %f119, %f104;
	fma.rn.f32 	%f317, %f120, %f105, %f316;
	fma.rn.f32 	%f114, %f121, %f106, %f317;
	mul.f32 	%f318, %f122, %f104;
	fma.rn.f32 	%f319, %f123, %f105, %f318;
	fma.rn.f32 	%f115, %f124, %f106, %f319;
	neg.f32 	%f320, %f114;
	mul.f32 	%f321, %f20, %f320;
	fma.rn.f32 	%f322, %f19, %f115, %f321;
	neg.f32 	%f323, %f115;
	mul.f32 	%f324, %f18, %f323;
	fma.rn.f32 	%f325, %f20, %f113, %f324;
	neg.f32 	%f326, %f113;
	mul.f32 	%f327, %f19, %f326;
	fma.rn.f32 	%f328, %f18, %f114, %f327;
	st.global.f32 	[%rd4], %f104;
	st.global.f32 	[%rd4+4], %f105;
	st.global.f32 	[%rd4+8], %f106;
	st.global.f32 	[%rd4+12], %f322;
	st.global.f32 	[%rd4+16], %f325;
	st.global.f32 	[%rd4+20], %f328;
	setp.eq.s32 	%p21, %r36, 0;
	@%p21 bra 	$L__BB6_28;
	mul.f32 	%f329, %f128, %f113;
	fma.rn.f32 	%f330, %f129, %f114, %f329;
	fma.rn.f32 	%f331, %f130, %f115, %f330;
	mul.f32 	%f332, %f131, %f113;
	fma.rn.f32 	%f333, %f132, %f114, %f332;
	fma.rn.f32 	%f334, %f133, %f115, %f333;
	mul.f32 	%f335, %f134, %f113;
	fma.rn.f32 	%f336, %f135, %f114, %f335;
	fma.rn.f32 	%f337, %f136, %f115, %f336;
	neg.f32 	%f338, %f334;
	mul.f32 	%f339, %f143, %f338;
	fma.rn.f32 	%f340, %f142, %f337, %f339;
	neg.f32 	%f341, %f337;
	mul.f32 	%f342, %f141, %f341;
	fma.rn.f32 	%f343, %f143, %f331, %f342;
	neg.f32 	%f344, %f331;
	mul.f32 	%f345, %f142, %f344;
	fma.rn.f32 	%f346, %f141, %f334, %f345;
	st.global.f32 	[%rd4+24], %f340;
	st.global.f32 	[%rd4+28], %f343;
	st.global.f32 	[%rd4+32], %f346;
	st.global.f32 	[%rd4+36], %f113;
	st.global.f32 	[%rd4+40], %f114;
	st.global.f32 	[%rd4+44], %f115;
	bra.uni 	$L__BB6_29;
$L__BB6_28:
	mov.b32 	%r62, 0;
	st.global.u32 	[%rd4+24], %r62;
	st.global.u32 	[%rd4+28], %r62;
	st.global.u32 	[%rd4+32], %r62;
	st.global.u32 	[%rd4+36], %r62;
	st.global.u32 	[%rd4+40], %r62;
	st.global.u32 	[%rd4+44], %r62;
$L__BB6_29:
	neg.f32 	%f347, %f112;
	mul.wide.u32 	%rd67, %r2, 4;
	add.s64 	%rd68, %rd1, %rd67;
	st.global.f32 	[%rd68], %f347;
$L__BB6_30:
	ret;

}
	// .globl	hth_combined_partial
.visible .entry hth_combined_partial(
	.param .u64 .ptr .align 1 hth_combined_partial_param_0,
	.param .u64 .ptr .align 1 hth_combined_partial_param_1,
	.param .u64 .ptr .align 1 hth_combined_partial_param_2,
	.param .u64 .ptr .align 1 hth_combined_partial_param_3,
	.param .align 4 .b8 hth_combined_partial_param_4[4]
)
{
	.reg .pred 	%p<7>;
	.reg .b16 	%rs<5>;
	.reg .b32 	%r<60>;
	.reg .b32 	%f<73>;
	.reg .b64 	%rd<28>;
	// demoted variable
	.shared .align 4 .b8 _ZZ20hth_combined_partialE8shared_H[12288];
	// demoted variable
	.shared .align 4 .b8 _ZZ20hth_combined_partialE8shared_h[1024];
	ld.param.u64 	%rd1, [hth_combined_partial_param_0];
	ld.param.u32 	%r19, [hth_combined_partial_param_4];
	ld.param.u64 	%rd2, [hth_combined_partial_param_1];
	ld.param.u64 	%rd3, [hth_combined_partial_param_2];
	ld.param.u64 	%rd4, [hth_combined_partial_param_3];
	mov.u32 	%r1, %ctaid.x;
	mov.u32 	%r20, %ntid.x;
	mov.u32 	%r2, %tid.x;
	mad.lo.s32 	%r3, %r1, %r20, %r2;
	setp.ge.u32 	%p1, %r3, %r19;
	mov.u32 	%r21, _ZZ20hth_combined_partialE8shared_H;
	mad.lo.s32 	%r4, %r2, 48, %r21;
	@%p1 bra 	$L__BB7_2;
	mul.lo.s32 	%r26, %r3, 12;
	mul.wide.u32 	%rd18, %r26, 4;
	add.s64 	%rd5, %rd1, %rd18;
	// begin inline asm
	ld.global.nc.f32 %f5, [%rd5];
	// end inline asm
	st.shared.f32 	[%r4], %f5;
	add.s64 	%rd6, %rd5, 4;
	// begin inline asm
	ld.global.nc.f32 %f6, [%rd6];
	// end inline asm
	st.shared.f32 	[%r4+4], %f6;
	add.s64 	%rd7, %rd5, 8;
	// begin inline asm
	ld.global.nc.f32 %f7, [%rd7];
	// end inline asm
	st.shared.f32 	[%r4+8], %f7;
	add.s64 	%rd8, %rd5, 12;
	// begin inline asm
	ld.global.nc.f32 %f8, [%rd8];
	// end inline asm
	st.shared.f32 	[%r4+12], %f8;
	add.s32 	%r27, %r26, 4;
	mul.wide.u32 	%rd19, %r27, 4;
	add.s64 	%rd9, %rd1, %rd19;
	// begin inline asm
	ld.global.nc.f32 %f9, [%rd9];
	// end inline asm
	st.shared.f32 	[%r4+16], %f9;
	add.s64 	%rd10, %rd9, 4;
	// begin inline asm
	ld.global.nc.f32 %f10, [%rd10];
	// end inline asm
	st.shared.f32 	[%r4+20], %f10;
	add.s64 	%rd11, %rd9, 8;
	// begin inline asm
	ld.global.nc.f32 %f11, [%rd11];
	// end inline asm
	st.shared.f32 	[%r4+24], %f11;
	add.s64 	%rd12, %rd9, 12;
	// begin inline asm
	ld.global.nc.f32 %f12, [%rd12];
	// end inline asm
	st.shared.f32 	[%r4+28], %f12;
	add.s32 	%r28, %r26, 8;
	mul.wide.u32 	%rd20, %r28, 4;
	add.s64 	%rd13, %rd1, %rd20;
	// begin inline asm
	ld.global.nc.f32 %f13, [%rd13];
	// end inline asm
	st.shared.f32 	[%r4+32], %f13;
	add.s64 	%rd14, %rd13, 4;
	// begin inline asm
	ld.global.nc.f32 %f14, [%rd14];
	// end inline asm
	st.shared.f32 	[%r4+36], %f14;
	add.s64 	%rd15, %rd13, 8;
	// begin inline asm
	ld.global.nc.f32 %f15, [%rd15];
	// end inline asm
	st.shared.f32 	[%r4+40], %f15;
	add.s64 	%rd16, %rd13, 12;
	// begin inline asm
	ld.global.nc.f32 %f16, [%rd16];
	// end inline asm
	st.shared.f32 	[%r4+44], %f16;
	mul.wide.u32 	%rd21, %r3, 4;
	add.s64 	%rd17, %rd2, %rd21;
	// begin inline asm
	ld.global.nc.f32 %f17, [%rd17];
	// end inline asm
	shl.b32 	%r29, %r2, 2;
	mov.u32 	%r30, _ZZ20hth_combined_partialE8shared_h;
	add.s32 	%r31, %r30, %r29;
	st.shared.f32 	[%r31], %f17;
	bra.uni 	$L__BB7_3;
$L__BB7_2:
	mov.b32 	%r22, 0;
	st.shared.u32 	[%r4], %r22;
	st.shared.u32 	[%r4+4], %r22;
	st.shared.u32 	[%r4+8], %r22;
	st.shared.u32 	[%r4+12], %r22;
	st.shared.u32 	[%r4+16], %r22;
	st.shared.u32 	[%r4+20], %r22;
	st.shared.u32 	[%r4+24], %r22;
	st.shared.u32 	[%r4+28], %r22;
	st.shared.u32 	[%r4+32], %r22;
	st.shared.u32 	[%r4+36], %r22;
	st.shared.u32 	[%r4+40], %r22;
	st.shared.u32 	[%r4+44], %r22;
	shl.b32 	%r23, %r2, 2;
	mov.u32 	%r24, _ZZ20hth_combined_partialE8shared_h;
	add.s32 	%r25, %r24, %r23;
	st.shared.u32 	[%r25], %r22;
$L__BB7_3:
	bar.sync 	0;
	setp.gt.u32 	%p2, %r2, 77;
	@%p2 bra 	$L__BB7_10;
	sub.s32 	%r33, 77, %r2;
	cvt.rn.f32.u32 	%f19, %r33;
	fma.rn.f32 	%f20, %f19, 0f41000000, 0f3F800000;
	sqrt.rn.f32 	%f21, %f20;
	add.f32 	%f22, %f21, 0fBF800000;
	mul.f32 	%f23, %f22, 0f3F000000;
	cvt.rzi.u32.f32 	%r34, %f23;
	min.u32 	%r35, %r34, 11;
	mul.lo.s32 	%r36, %r35, %r35;
	cvt.u16.u32 	%rs1, %r35;
	cvt.u16.u32 	%rs2, %r36;
	add.s16 	%rs3, %rs2, %rs1;
	shr.u16 	%rs4, %rs3, 1;
	cvt.u32.u16 	%r37, %rs4;
	setp.gt.u32 	%p3, %r37, %r33;
	selp.s32 	%r38, -1, 0, %p3;
	add.s32 	%r39, %r35, %r38;
	mad.lo.s32 	%r40, %r39, %r39, %r39;
	shr.u32 	%r41, %r40, 1;
	add.s32 	%r42, %r2, %r41;
	shl.b32 	%r43, %r39, 2;
	sub.s32 	%r45, %r21, %r43;
	add.s32 	%r56, %r45, 236;
	shl.b32 	%r46, %r42, 2;
	add.s32 	%r47, %r46, %r21;
	add.s32 	%r55, %r47, -72;
	mov.f32 	%f71, 0f00000000;
	mov.b32 	%r57, 72;
$L__BB7_5:
	.pragma "nounroll";
	ld.shared.f32 	%f24, [%r56+-192];
	ld.shared.f32 	%f25, [%r55+-192];
	fma.rn.f32 	%f26, %f24, %f25, %f71;
	ld.shared.f32 	%f27, [%r56+-144];
	ld.shared.f32 	%f28, [%r55+-144];
	fma.rn.f32 	%f29, %f27, %f28, %f26;
	ld.shared.f32 	%f30, [%r56+-96];
	ld.shared.f32 	%f31, [%r55+-96];
	fma.rn.f32 	%f32, %f30, %f31, %f29;
	ld.shared.f32 	%f33, [%r56+-48];
	ld.shared.f32 	%f34, [%r55+-48];
	fma.rn.f32 	%f35, %f33, %f34, %f32;
	ld.shared.f32 	%f36, [%r56];
	ld.shared.f32 	%f37, [%r55];
	fma.rn.f32 	%f38, %f36, %f37, %f35;
	ld.shared.f32 	%f39, [%r56+48];
	ld.shared.f32 	%f40, [%r55+48];
	fma.rn.f32 	%f41, %f39, %f40, %f38;
	ld.shared.f32 	%f42, [%r56+96];
	ld.shared.f32 	%f43, [%r55+96];
	fma.rn.f32 	%f44, %f42, %f43, %f41;
	ld.shared.f32 	%f45, [%r56+144];
	ld.shared.f32 	%f46, [%r55+144];
	fma.rn.f32 	%f71, %f45, %f46, %f44;
	add.s32 	%r57, %r57, 384;
	add.s32 	%r56, %r56, 384;
	add.s32 	%r55, %r55, 384;
	setp.ne.s32 	%p4, %r57, 12360;
	@%p4 bra 	$L__BB7_5;
	mad.lo.s32 	%r13, %r1, 78, %r2;
	cvta.to.global.u64 	%rd22, %rd3;
	mul.wide.u32 	%rd23, %r13, 4;
	add.s64 	%rd24, %rd22, %rd23;
	st.global.f32 	[%rd24], %f71;
	setp.gt.u32 	%p5, %r2, 11;
	@%p5 bra 	$L__BB7_10;
	shl.b32 	%r49, %r2, 2;
	add.s32 	%r51, %r49, %r21;
	add.s32 	%r58, %r51, 192;
	mov.f32 	%f72, 0f00000000;
	mov.b32 	%r59, 16;
	mov.u32 	%r52, _ZZ20hth_combined_partialE8shared_h;
$L__BB7_8:
	.pragma "nounroll";
	ld.shared.f32 	%f48, [%r58+-192];
	add.s32 	%r53, %r52, %r59;
	ld.shared.f32 	%f49, [%r53+-16];
	fma.rn.f32 	%f50, %f48, %f49, %f72;
	ld.shared.f32 	%f51, [%r58+-144];
	ld.shared.f32 	%f52, [%r53+-12];
	fma.rn.f32 	%f53, %f51, %f52, %f50;
	ld.shared.f32 	%f54, [%r58+-96];
	ld.shared.f32 	%f55, [%r53+-8];
	fma.rn.f32 	%f56, %f54, %f55, %f53;
	ld.shared.f32 	%f57, [%r58+-48];
	ld.shared.f32 	%f58, [%r53+-4];
	fma.rn.f32 	%f59, %f57, %f58, %f56;
	ld.shared.f32 	%f60, [%r58];
	ld.shared.f32 	%f61, [%r53];
	fma.rn.f32 	%f62, %f60, %f61, %f59;
	ld.shared.f32 	%f63, [%r58+48];
	ld.shared.f32 	%f64, [%r53+4];
	fma.rn.f32 	%f65, %f63, %f64, %f62;
	ld.shared.f32 	%f66, [%r58+96];
	ld.shared.f32 	%f67, [%r53+8];
	fma.rn.f32 	%f68, %f66, %f67, %f65;
	ld.shared.f32 	%f69, [%r58+144];
	ld.shared.f32 	%f70, [%r53+12];
	fma.rn.f32 	%f72, %f69, %f70, %f68;
	add.s32 	%r59, %r59, 32;
	add.s32 	%r58, %r58, 384;
	setp.ne.s32 	%p6, %r59, 1040;
	@%p6 bra 	$L__BB7_8;
	mad.lo.s32 	%r54, %r1, -66, %r13;
	cvta.to.global.u64 	%rd25, %rd4;
	mul.wide.u32 	%rd26, %r54, 4;
	add.s64 	%rd27, %rd25, %rd26;
	st.global.f32 	[%rd27], %f72;
$L__BB7_10:
	ret;

}
	// .globl	undistort_points
.visible .entry undistort_points(
	.param .u64 .ptr .align 1 undistort_points_param_0,
	.param .u64 .ptr .align 1 undistort_points_param_1,
	.param .u64 .ptr .align 1 undistort_points_param_2,
	.param .u64 .ptr .align 1 undistort_points_param_3,
	.param .u64 .ptr .align 1 undistort_points_param_4,
	.param .u64 .ptr .align 1 undistort_points_param_5,
	.param .u64 .ptr .align 1 undistort_points_param_6,
	.param .u64 .ptr .align 1 undistort_points_param_7,
	.param .align 4 .b8 undistort_points_param_8[104]
)
{
	.local .align 4 .b8 	__local_depot8[28];
	.reg .b64 	%SP;
	.reg .b64 	%SPL;
	.reg .pred 	%p<15>;
	.reg .b32 	%r<59>;
	.reg .b32 	%f<230>;
	.reg .b64 	%rd<67>;
	.reg .b64 	%fd<3>;

	mov.u64 	%SPL, __local_depot8;
	ld.param.u32 	%r22, [undistort_points_param_8+100];
	ld.param.f32 	%f60, [undistort_points_param_8+92];
	ld.param.f32 	%f59, [undistort_points_param_8+88];
	ld.param.f32 	%f58, [undistort_points_param_8+84];
	ld.param.f32 	%f57, [undistort_points_param_8+80];
	ld.param.f32 	%f56, [undistort_points_param_8+76];
	ld.param.f32 	%f55, [undistort_points_param_8+72];
	ld.param.f32 	%f54, [undistort_points_param_8+68];
	ld.param.f32 	%f53, [undistort_points_param_8+64];
	ld.param.f32 	%f52, [undistort_points_param_8+60];
	ld.param.f32 	%f51, [undistort_points_param_8+56];
	ld.param.f32 	%f50, [undistort_points_param_8+52];
	ld.param.f32 	%f49, [undistort_points_param_8+48];
	ld.param.f32 	%f48, [undistort_points_param_8+44];
	ld.param.f32 	%f47, [undistort_points_param_8+40];
	ld.param.f32 	%f46, [undistort_points_param_8+36];
	ld.param.f32 	%f45, [undistort_points_param_8+32];
	ld.param.f32 	%f44, [undistort_points_param_8+28];
	ld.param.f32 	%f43, [undistort_points_param_8+24];
	ld.param.f32 	%f42, [undistort_points_param_8+20];
	ld.param.f32 	%f41, [undistort_points_param_8+16];
	ld.param.f32 	%f40, [undistort_points_param_8+12];
	ld.param.f32 	%f39, [undistort_points_param_8+8];
	ld.param.f32 	%f38, [undistort_points_param_8+4];
	ld.param.f32 	%f37, [undistort_points_param_8];
	ld.param.u64 	%rd9, [undistort_points_param_0];
	ld.param.u32 	%r21, [undistort_points_param_8+96];
	ld.param.u64 	%rd10, [undistort_points_param_1];
	ld.param.u64 	%rd12, [undistort_points_param_3];
	ld.param.u64 	%rd13, [undistort_points_param_4];
	ld.param.u64 	%rd14, [undistort_points_param_5];
	ld.param.u64 	%rd15, [undistort_points_param_6];
	ld.param.u64 	%rd16, [undistort_points_param_7];
	add.u64 	%rd1, %SPL, 0;
	mov.u32 	%r23, %ctaid.x;
	mov.u32 	%r24, %ntid.x;
	mov.u32 	%r25, %tid.x;
	mad.lo.s32 	%r1, %r23, %r24, %r25;
	setp.ge.u32 	%p1, %r1, %r21;
	@%p1 bra 	$L__BB8_16;
	mul.wide.u32 	%rd19, %r1, 4;
	add.s64 	%rd18, %rd10, %rd19;
	// begin inline asm
	ld.global.nc.f32 %f61, [%rd18];
	// end inline asm
	add.s32 	%r2, %r22, -1;
	setp.lt.s32 	%p2, %r22, 1;
	mov.u32 	%r54, %r2;
	@%p2 bra 	$L__BB8_5;
	mov.u32 	%r53, %r2;
$L__BB8_3:
	mul.wide.u32 	%rd21, %r53, 4;
	add.s64 	%rd20, %rd16, %rd21;
	// begin inline asm
	ld.global.nc.f32 %f62, [%rd20];
	// end inline asm
	setp.ge.f32 	%p3, %f61, %f62;
	mov.u32 	%r54, %r53;
	@%p3 bra 	$L__BB8_5;
	add.s32 	%r4, %r53, -1;
	setp.ne.s32 	%p4, %r53, 0;
	mov.u32 	%r53, %r4;
	mov.u32 	%r54, %r2;
	@%p4 bra 	$L__BB8_3;
$L__BB8_5:
	mul.wide.s32 	%rd26, %r54, 4;
	add.s64 	%rd22, %rd16, %rd26;
	// begin inline asm
	ld.global.nc.f32 %f63, [%rd22];
	// end inline asm
	sub.f32 	%f8, %f61, %f63;
	mul.lo.s32 	%r6, %r54, 3;
	mul.wide.s32 	%rd27, %r6, 4;
	add.s64 	%rd23, %rd15, %rd27;
	// begin inline asm
	ld.global.nc.f32 %f64, [%rd23];
	// end inline asm
	mul.f32 	%f9, %f64, %f8;
	add.s64 	%rd24, %rd23, 4;
	// begin inline asm
	ld.global.nc.f32 %f65, [%rd24];
	// end inline asm
	mul.f32 	%f10, %f8, %f65;
	add.s64 	%rd25, %rd23, 8;
	// begin inline asm
	ld.global.nc.f32 %f66, [%rd25];
	// end inline asm
	mul.f32 	%f11, %f8, %f66;
	mul.f32 	%f69, %f9, %f9;
	fma.rn.f32 	%f70, %f10, %f10, %f69;
	fma.rn.f32 	%f12, %f11, %f11, %f70;
	setp.lt.f32 	%p5, %f12, 0f2B8CBCCC;
	mov.f32 	%f222, 0f00000000;
	mov.f32 	%f221, 0f3F800000;
	mov.f32 	%f223, %f222;
	mov.f32 	%f224, %f222;
	mov.f32 	%f225, %f221;
	mov.f32 	%f226, %f222;
	mov.f32 	%f227, %f222;
	mov.f32 	%f228, %f222;
	mov.f32 	%f229, %f221;
	@%p5 bra 	$L__BB8_15;
	sqrt.rn.f32 	%f13, %f12;
	mul.f32 	%f71, %f13, 0f3F22F983;
	cvt.rni.s32.f32 	%r58, %f71;
	cvt.rn.f32.s32 	%f72, %r58;
	fma.rn.f32 	%f73, %f72, 0fBFC90FDA, %f13;
	fma.rn.f32 	%f74, %f72, 0fB3A22168, %f73;
	fma.rn.f32 	%f220, %f72, 0fA7C234C5, %f74;
	abs.f32 	%f15, %f13;
	setp.ltu.f32 	%p6, %f15, 0f47CE4780;
	@%p6 bra 	$L__BB8_14;
	setp.neu.f32 	%p7, %f15, 0f7F800000;
	@%p7 bra 	$L__BB8_9;
	mov.f32 	%f77, 0f00000000;
	mul.rn.f32 	%f220, %f13, %f77;
	mov.b32 	%r58, 0;
	bra.uni 	$L__BB8_14;
$L__BB8_9:
	mov.b32 	%r8, %f13;
	shl.b32 	%r27, %r8, 8;
	or.b32  	%r9, %r27, -2147483648;
	mov.b64 	%rd66, 0;
	mov.b32 	%r55, 0;
	mov.u64 	%rd64, __cudart_i2opi_f;
	mov.u64 	%rd65, %rd1;
$L__BB8_10:
	.pragma "nounroll";
	ld.global.nc.u32 	%r28, [%rd64];
	mad.wide.u32 	%rd30, %r28, %r9, %rd66;
	shr.u64 	%rd66, %rd30, 32;
	st.local.u32 	[%rd65], %rd30;
	add.s32 	%r55, %r55, 1;
	add.s64 	%rd65, %rd65, 4;
	add.s64 	%rd64, %rd64, 4;
	setp.ne.s32 	%p8, %r55, 6;
	@%p8 bra 	$L__BB8_10;
	shr.u32 	%r29, %r8, 23;
	st.local.u32 	[%rd1+24], %rd66;
	and.b32  	%r12, %r29, 31;
	and.b32  	%r30, %r29, 224;
	add.s32 	%r31, %r30, -128;
	shr.u32 	%r32, %r31, 5;
	mul.wide.u32 	%rd31, %r32, 4;
	sub.s64 	%rd8, %rd1, %rd31;
	ld.local.u32 	%r56, [%rd8+24];
	ld.local.u32 	%r57, [%rd8+20];
	setp.eq.s32 	%p9, %r12, 0;
	@%p9 bra 	$L__BB8_13;
	shf.l.wrap.b32 	%r56, %r57, %r56, %r12;
	ld.local.u32 	%r33, [%rd8+16];
	shf.l.wrap.b32 	%r57, %r33, %r57, %r12;
$L__BB8_13:
	shr.u32 	%r34, %r56, 30;
	shf.l.wrap.b32 	%r35, %r57, %r56, 2;
	shl.b32 	%r36, %r57, 2;
	shr.u32 	%r37, %r35, 31;
	add.s32 	%r38, %r37, %r34;
	neg.s32 	%r39, %r38;
	setp.lt.s32 	%p10, %r8, 0;
	selp.b32 	%r58, %r39, %r38, %p10;
	xor.b32  	%r40, %r35, %r8;
	shr.s32 	%r41, %r35, 31;
	xor.b32  	%r42, %r41, %r35;
	xor.b32  	%r43, %r41, %r36;
	cvt.u64.u32 	%rd32, %r42;
	shl.b64 	%rd33, %rd32, 32;
	cvt.u64.u32 	%rd34, %r43;
	or.b64  	%rd35, %rd33, %rd34;
	cvt.rn.f64.s64 	%fd1, %rd35;
	mul.f64 	%fd2, %fd1, 0d3BF921FB54442D19;
	cvt.rn.f32.f64 	%f75, %fd2;
	neg.f32 	%f76, %f75;
	setp.lt.s32 	%p11, %r40, 0;
	selp.f32 	%f220, %f76, %f75, %p11;
$L__BB8_14:
	rcp.rn.f32 	%f78, %f13;
	mul.f32 	%f79, %f9, %f78;
	mul.f32 	%f80, %f10, %f78;
	mul.f32 	%f81, %f11, %f78;
	mul.f32 	%f82, %f220, %f220;
	fma.rn.f32 	%f83, %f82, 0f37CBAC00, 0fBAB607ED;
	fma.rn.f32 	%f84, %f83, %f82, 0f3D2AAABB;
	fma.rn.f32 	%f85, %f84, %f82, 0fBEFFFFFF;
	fma.rn.f32 	%f86, %f85, %f82, 0f3F800000;
	fma.rn.f32 	%f87, %f82, %f220, 0f00000000;
	fma.rn.f32 	%f88, %f82, 0fB94D4153, 0f3C0885E4;
	fma.rn.f32 	%f89, %f88, %f82, 0fBE2AAAA8;
	fma.rn.f32 	%f90, %f89, %f87, %f220;
	and.b32  	%r45, %r58, 1;
	setp.eq.b32 	%p12, %r45, 1;
	selp.f32 	%f91, %f86, %f90, %p12;
	selp.f32 	%f92, %f90, %f86, %p12;
	and.b32  	%r46, %r58, 2;
	setp.eq.s32 	%p13, %r46, 0;
	neg.f32 	%f93, %f91;
	selp.f32 	%f94, %f91, %f93, %p13;
	add.s32 	%r47, %r58, 1;
	and.b32  	%r48, %r47, 2;
	setp.eq.s32 	%p14, %r48, 0;
	neg.f32 	%f95, %f92;
	selp.f32 	%f96, %f92, %f95, %p14;
	mov.f32 	%f97, 0f3F800000;
	sub.f32 	%f98, %f97, %f96;
	mul.f32 	%f99, %f79, %f79;
	fma.rn.f32 	%f221, %f98, %f99, %f96;
	mul.f32 	%f100, %f79, %f80;
	mul.f32 	%f101, %f81, %f94;
	fma.rn.f32 	%f222, %f98, %f100, %f101;
	mul.f32 	%f102, %f79, %f81;
	neg.f32 	%f103, %f80;
	mul.f32 	%f104, %f94, %f103;
	fma.rn.f32 	%f223, %f98, %f102, %f104;
	neg.f32 	%f105, %f81;
	mul.f32 	%f106, %f94, %f105;
	fma.rn.f32 	%f224, %f98, %f100, %f106;
	mul.f32 	%f107, %f80, %f80;
	fma.rn.f32 	%f225, %f98, %f107, %f96;
	mul.f32 	%f108, %f80, %f81;
	mul.f32 	%f109, %f79, %f94;
	fma.rn.f32 	%f226, %f98, %f108, %f109;
	mul.f32 	%f110, %f80, %f94;
	fma.rn.f32 	%f227, %f98, %f102, %f110;
	neg.f32 	%f111, %f79;
	mul.f32 	%f112, %f94, %f111;
	fma.rn.f32 	%f228, %f98, %f108, %f112;
	mul.f32 	%f113, %f81, %f81;
	fma.rn.f32 	%f229, %f98, %f113, %f96;
$L__BB8_15:
	ld.param.u64 	%rd63, [undistort_points_param_2];
	cvta.to.global.u64 	%rd54, %rd9;
	mul.lo.s32 	%r49, %r54, 9;
	mul.wide.s32 	%rd55, %r49, 4;
	add.s64 	%rd36, %rd63, %rd55;
	// begin inline asm
	ld.global.nc.f32 %f114, [%rd36];
	// end inline asm
	add.s64 	%rd37, %rd36, 4;
	// begin inline asm
	ld.global.nc.f32 %f115, [%rd37];
	// end inline asm
	add.s64 	%rd38, %rd36, 8;
	// begin inline asm
	ld.global.nc.f32 %f116, [%rd38];
	// end inline asm
	add.s64 	%rd39, %rd36, 12;
	// begin inline asm
	ld.global.nc.f32 %f117, [%rd39];
	// end inline asm
	add.s64 	%rd40, %rd36, 16;
	// begin inline asm
	ld.global.nc.f32 %f118, [%rd40];
	// end inline asm
	add.s64 	%rd41, %rd36, 20;
	// begin inline asm
	ld.global.nc.f32 %f119, [%rd41];
	// end inline asm
	add.s64 	%rd42, %rd36, 24;
	// begin inline asm
	ld.global.nc.f32 %f120, [%rd42];
	// end inline asm
	add.s64 	%rd43, %rd36, 28;
	// begin inline asm
	ld.global.nc.f32 %f121, [%rd43];
	// end inline asm
	add.s64 	%rd44, %rd36, 32;
	// begin inline asm
	ld.global.nc.f32 %f122, [%rd44];
	// end inline asm
	mul.f32 	%f132, %f114, %f221;
	fma.rn.f32 	%f133, %f117, %f222, %f132;
	fma.rn.f32 	%f134, %f120, %f223, %f133;
	mul.f32 	%f135, %f115, %f221;
	fma.rn.f32 	%f136, %f118, %f222, %f135;
	fma.rn.f32 	%f137, %f121, %f223, %f136;
	mul.f32 	%f138, %f116, %f221;
	fma.rn.f32 	%f139, %f119, %f222, %f138;
	fma.rn.f32 	%f140, %f122, %f223, %f139;
	mul.f32 	%f141, %f114, %f224;
	fma.rn.f32 	%f142, %f117, %f225, %f141;
	fma.rn.f32 	%f143, %f120, %f226, %f142;
	mul.f32 	%f144, %f115, %f224;
	fma.rn.f32 	%f145, %f118, %f225, %f144;
	fma.rn.f32 	%f146, %f121, %f226, %f145;
	mul.f32 	%f147, %f116, %f224;
	fma.rn.f32 	%f148, %f119, %f225, %f147;
	fma.rn.f32 	%f149, %f122, %f226, %f148;
	mul.f32 	%f150, %f114, %f227;
	fma.rn.f32 	%f151, %f117, %f228, %f150;
	fma.rn.f32 	%f152, %f120, %f229, %f151;
	mul.f32 	%f153, %f115, %f227;
	fma.rn.f32 	%f154, %f118, %f228, %f153;
	fma.rn.f32 	%f155, %f121, %f229, %f154;
	mul.f32 	%f156, %f116, %f227;
	fma.rn.f32 	%f157, %f119, %f228, %f156;
	fma.rn.f32 	%f158, %f122, %f229, %f157;
	mul.wide.s32 	%rd56, %r6, 4;
	add.s64 	%rd45, %rd13, %rd56;
	// begin inline asm
	ld.global.nc.f32 %f123, [%rd45];
	// end inline asm
	add.s64 	%rd46, %rd45, 4;
	// begin inline asm
	ld.global.nc.f32 %f124, [%rd46];
	// end inline asm
	add.s64 	%rd47, %rd45, 8;
	// begin inline asm
	ld.global.nc.f32 %f125, [%rd47];
	// end inline asm
	add.s64 	%rd48, %rd12, %rd56;
	// begin inline asm
	ld.global.nc.f32 %f126, [%rd48];
	// end inline asm
	add.s64 	%rd49, %rd48, 4;
	// begin inline asm
	ld.global.nc.f32 %f127, [%rd49];
	// end inline asm
	add.s64 	%rd50, %rd48, 8;
	// begin inline asm
	ld.global.nc.f32 %f128, [%rd50];
	// end inline asm
	add.s64 	%rd51, %rd14, %rd56;
	// begin inline asm
	ld.global.nc.f32 %f129, [%rd51];
	// end inline asm
	add.s64 	%rd52, %rd51, 4;
	// begin inline asm
	ld.global.nc.f32 %f130, [%rd52];
	// end inline asm
	add.s64 	%rd53, %rd51, 8;
	// begin inline asm
	ld.global.nc.f32 %f131, [%rd53];
	// end inline asm
	mul.f32 	%f159, %f129, 0f3F000000;
	mul.f32 	%f160, %f8, %f8;
	fma.rn.f32 	%f161, %f126, %f8, %f123;
	fma.rn.f32 	%f162, %f159, %f160, %f161;
	sub.f32 	%f163, %f162, %f46;
	mul.f32 	%f164, %f130, 0f3F000000;
	fma.rn.f32 	%f165, %f127, %f8, %f124;
	fma.rn.f32 	%f166, %f164, %f160, %f165;
	sub.f32 	%f167, %f166, %f47;
	mul.f32 	%f168, %f131, 0f3F000000;
	fma.rn.f32 	%f169, %f128, %f8, %f125;
	fma.rn.f32 	%f170, %f168, %f160, %f169;
	sub.f32 	%f171, %f170, %f48;
	mul.lo.s32 	%r50, %r1, 3;
	mul.wide.u32 	%rd57, %r50, 4;
	add.s64 	%rd58, %rd54, %rd57;
	ld.global.f32 	%f172, [%rd58];
	add.s32 	%r51, %r50, 1;
	mul.wide.u32 	%rd59, %r51, 4;
	add.s64 	%rd60, %rd54, %rd59;
	ld.global.f32 	%f173, [%rd60];
	add.s32 	%r52, %r50, 2;
	mul.wide.u32 	%rd61, %r52, 4;
	add.s64 	%rd62, %rd54, %rd61;
	ld.global.f32 	%f174, [%rd62];
	mul.f32 	%f175, %f49, %f172;
	fma.rn.f32 	%f176, %f52, %f173, %f175;
	fma.rn.f32 	%f177, %f55, %f174, %f176;
	mul.f32 	%f178, %f50, %f172;
	fma.rn.f32 	%f179, %f53, %f173, %f178;
	fma.rn.f32 	%f180, %f56, %f174, %f179;
	mul.f32 	%f181, %f51, %f172;
	fma.rn.f32 	%f182, %f54, %f173, %f181;
	fma.rn.f32 	%f183, %f57, %f174, %f182;
	add.f32 	%f184, %f58, %f177;
	add.f32 	%f185, %f59, %f180;
	add.f32 	%f186, %f60, %f183;
	mul.f32 	%f187, %f184, %f134;
	fma.rn.f32 	%f188, %f143, %f185, %f187;
	fma.rn.f32 	%f189, %f152, %f186, %f188;
	mul.f32 	%f190, %f184, %f137;
	fma.rn.f32 	%f191, %f146, %f185, %f190;
	fma.rn.f32 	%f192, %f155, %f186, %f191;
	mul.f32 	%f193, %f184, %f140;
	fma.rn.f32 	%f194, %f149, %f185, %f193;
	fma.rn.f32 	%f195, %f158, %f186, %f194;
	add.f32 	%f196, %f163, %f189;
	add.f32 	%f197, %f167, %f192;
	add.f32 	%f198, %f171, %f195;
	mul.f32 	%f199, %f37, %f196;
	fma.rn.f32 	%f200, %f38, %f197, %f199;
	fma.rn.f32 	%f201, %f39, %f198, %f200;
	mul.f32 	%f202, %f40, %f196;
	fma.rn.f32 	%f203, %f41, %f197, %f202;
	fma.rn.f32 	%f204, %f42, %f198, %f203;
	mul.f32 	%f205, %f43, %f196;
	fma.rn.f32 	%f206, %f44, %f197, %f205;
	fma.rn.f32 	%f207, %f45, %f198, %f206;
	sub.f32 	%f208, %f201, %f58;
	sub.f32 	%f209, %f204, %f59;
	sub.f32 	%f210, %f207, %f60;
	mul.f32 	%f211, %f49, %f208;
	fma.rn.f32 	%f212, %f50, %f209, %f211;
	fma.rn.f32 	%f213, %f51, %f210, %f212;
	mul.f32 	%f214, %f52, %f208;
	fma.rn.f32 	%f215, %f53, %f209, %f214;
	fma.rn.f32 	%f216, %f54, %f210, %f215;
	mul.f32 	%f217, %f55, %f208;
	fma.rn.f32 	%f218, %f56, %f209, %f217;
	fma.rn.f32 	%f219, %f57, %f210, %f218;
	st.global.f32 	[%rd58], %f213;
	st.global.f32 	[%rd60], %f216;
	st.global.f32 	[%rd62], %f219;
$L__BB8_16:
	ret;

}


// ===== COMPILED SASS (sm_100) =====

	.target	sm_100

	.elftype	@"ET_EXEC"


//--------------------- .note.nv.tkinfo           --------------------------
	.section	.note.nv.tkinfo,"",@"SHT_NOTE"
	.sectionflags	@"SHF_NOTE_NV_TKINFO"
	.tkinfo
        /*0018*/ 	.word	0x00000002
        /*0030*/ 	.string	""
        /*0030*/ 	.string	"ptxas"
        /*0030*/ 	.string	"Cuda compilation tools, release 13.0, V13.0.88"
        /*0030*/ 	.string	"Build cuda_13.0.r13.0/compiler.36424714_0"
        /*0030*/ 	.string	"-arch sm_100 -m 64 "



//--------------------- .note.nv.cuinfo           --------------------------
	.section	.note.nv.cuinfo,"",@"SHT_NOTE"
	.sectionflags	@"SHF_NOTE_NV_CUINFO"
        /*0018*/ 	.short	0x0002
        /*001a*/ 	.short	0x0064
        /*001c*/ 	.short	0x0082
	.zero		2


//--------------------- .nv.info                  --------------------------
	.section	.nv.info,"",@"SHT_CUDA_INFO"
	.align	4


	//----- nvinfo : EIATTR_REGCOUNT
	.align		4
        /*0000*/ 	.byte	0x04, 0x2f
        /*0002*/ 	.short	(.L_2 - .L_1)
	.align		4
.L_1:
        /*0004*/ 	.word	index@(transform_points)
        /*0008*/ 	.word	0x00000016


	//----- nvinfo : EIATTR_FRAME_SIZE
	.align		4
.L_2:
        /*000c*/ 	.byte	0x04, 0x11
        /*000e*/ 	.short	(.L_4 - .L_3)
	.align		4
.L_3:
        /*0010*/ 	.word	index@(transform_points)
        /*0014*/ 	.word	0x00000000


	//----- nvinfo : EIATTR_REGCOUNT
	.align		4
.L_4:
        /*0018*/ 	.byte	0x04, 0x2f
        /*001a*/ 	.short	(.L_6 - .L_5)
	.align		4
.L_5:
        /*001c*/ 	.word	index@(plane_fit)
        /*0020*/ 	.word	0x00000020


	//----- nvinfo : EIATTR_FRAME_SIZE
	.align		4
.L_6:
        /*0024*/ 	.byte	0x04, 0x11
        /*0026*/ 	.short	(.L_8 - .L_7)
	.align		4
.L_7:
        /*0028*/ 	.word	index@($__internal_10_$__cuda_sm3x_div_rn_noftz_f32_slowpath)
        /*002c*/ 	.word	0x00000000


	//----- nvinfo : EIATTR_FRAME_SIZE
	.align		4
.L_8:
        /*0030*/ 	.byte	0x04, 0x11
        /*0032*/ 	.short	(.L_10 - .L_9)
	.align		4
.L_9:
        /*0034*/ 	.word	index@($__internal_9_$__cuda_sm20_sqrt_rn_f32_slowpath)
        /*0038*/ 	.word	0x00000000


	//----- nvinfo : EIATTR_FRAME_SIZE
	.align		4
.L_10:
        /*003c*/ 	.byte	0x04, 0x11
        /*003e*/ 	.short	(.L_12 - .L_11)
	.align		4
.L_11:
        /*0040*/ 	.word	index@($__internal_8_$__cuda_sm20_rcp_rn_f32_slowpath)
        /*0044*/ 	.word	0x00000000


	//----- nvinfo : EIATTR_FRAME_SIZE
	.align		4
.L_12:
        /*0048*/ 	.byte	0x04, 0x11
        /*004a*/ 	.short	(.L_14 - .L_13)
	.align		4
.L_13:
        /*004c*/ 	.word	index@(plane_fit)
        /*0050*/ 	.word	0x00000000


	//----- nvinfo : EIATTR_REGCOUNT
	.align		4
.L_14:
        /*0054*/ 	.byte	0x04, 0x2f
        /*0056*/ 	.short	(.L_16 - .L_15)
	.align		4
.L_15:
        /*0058*/ 	.word	index@(compute_residuals)
        /*005c*/ 	.word	0x00000018


	//----- nvinfo : EIATTR_FRAME_SIZE
	.align		4
.L_16:
        /*0060*/ 	.byte	0x04, 0x11
        /*0062*/ 	.short	(.L_18 - .L_17)
	.align		4
.L_17:
        /*0064*/ 	.word	index@($__internal_7_$__cuda_sm20_sqrt_rn_f32_slowpath)
        /*0068*/ 	.word	0x00000000


	//----- nvinfo : EIATTR_FRAME_SIZE
	.align		4
.L_18:
        /*006c*/ 	.byte	0x04, 0x11
        /*006e*/ 	.short	(.L_20 - .L_19)
	.align		4
.L_19:
        /*0070*/ 	.word	index@(compute_residuals)
        /*0074*/ 	.word	0x00000000


	//----- nvinfo : EIATTR_REGCOUNT
	.align		4
.L_20:
        /*0078*/ 	.byte	0x04, 0x2f
        /*007a*/ 	.short	(.L_22 - .L_21)
	.align		4
.L_21:
        /*007c*/ 	.word	index@(build_jacobian)
        /*0080*/ 	.word	0x00000018


	//----- nvinfo : EIATTR_FRAME_SIZE
	.align		4
.L_22:
        /*0084*/ 	.byte	0x04, 0x11
        /*0086*/ 	.short	(.L_24 - .L_23)
	.align		4
.L_23:
        /*0088*/ 	.word	index@(build_jacobian)
        /*008c*/ 	.word	0x00000000


	//----- nvinfo : EIATTR_REGCOUNT
	.align		4
.L_24:
        /*0090*/ 	.byte	0x04, 0x2f
        /*0092*/ 	.short	(.L_26 - .L_25)
	.align		4
.L_25:
        /*0094*/ 	.word	index@(hth_partial)
        /*0098*/ 	.word	0x0000001a


	//----- nvinfo : EIATTR_FRAME_SIZE
	.align		4
.L_26:
        /*009c*/ 	.byte	0x04, 0x11
        /*009e*/ 	.short	(.L_28 - .L_27)
	.align		4
.L_27:
        /*00a0*/ 	.word	index@($__internal_6_$__cuda_sm20_sqrt_rn_f32_slowpath)
        /*00a4*/ 	.word	0x00000000


	//----- nvinfo : EIATTR_FRAME_SIZE
	.align		4
.L_28:
        /*00a8*/ 	.byte	0x04, 0x11
        /*00aa*/ 	.short	(.L_30 - .L_29)
	.align		4
.L_29:
        /*00ac*/ 	.word	index@(hth_partial)
        /*00b0*/ 	.word	0x00000000


	//----- nvinfo : EIATTR_REGCOUNT
	.align		4
.L_30:
        /*00b4*/ 	.byte	0x04, 0x2f
        /*00b6*/ 	.short	(.L_32 - .L_31)
	.align		4
.L_31:
        /*00b8*/ 	.word	index@(hth_partial_vec)
        /*00bc*/ 	.word	0x0000001d


	//----- nvinfo : EIATTR_FRAME_SIZE
	.align		4
.L_32:
        /*00c0*/ 	.byte	0x04, 0x11
        /*00c2*/ 	.short	(.L_34 - .L_33)
	.align		4
.L_33:
        /*00c4*/ 	.word	index@(hth_partial_vec)
        /*00c8*/ 	.word	0x00000000


	//----- nvinfo : EIATTR_REGCOUNT
	.align		4
.L_34:
        /*00cc*/ 	.byte	0x04, 0x2f
        /*00ce*/ 	.short	(.L_36 - .L_35)
	.align		4
.L_35:
        /*00d0*/ 	.word	index@(fused_h_share)
        /*00d4*/ 	.word	0x00000020


	//----- nvinfo : EIATTR_FRAME_SIZE
	.align		4
.L_36:
        /*00d8*/ 	.byte	0x04, 0x11
        /*00da*/ 	.short	(.L_38 - .L_37)
	.align		4
.L_37:
        /*00dc*/ 	.word	index@($__internal_5_$__cuda_sm3x_div_rn_noftz_f32_slowpath)
        /*00e0*/ 	.word	0x00000000


	//----- nvinfo : EIATTR_FRAME_SIZE
	.align		4
.L_38:
        /*00e4*/ 	.byte	0x04, 0x11
        /*00e6*/ 	.short	(.L_40 - .L_39)
	.align		4
.L_39:
        /*00e8*/ 	.word	index@($__internal_4_$__cuda_sm20_sqrt_rn_f32_slowpath)
        /*00ec*/ 	.word	0x00000000


	//----- nvinfo : EIATTR_FRAME_SIZE
	.align		4
.L_40:
        /*00f0*/ 	.byte	0x04, 0x11
        /*00f2*/ 	.short	(.L_42 - .L_41)
	.align		4
.L_41:
        /*00f4*/ 	.word	index@($__internal_3_$__cuda_sm20_rcp_rn_f32_slowpath)
        /*00f8*/ 	.word	0x00000000


	//----- nvinfo : EIATTR_FRAME_SIZE
	.align		4
.L_42:
        /*00fc*/ 	.byte	0x04, 0x11
        /*00fe*/ 	.short	(.L_44 - .L_43)
	.align		4
.L_43:
        /*0100*/ 	.word	index@(fused_h_share)
        /*0104*/ 	.word	0x00000000


	//----- nvinfo : EIATTR_REGCOUNT
	.align		4
.L_44:
        /*0108*/ 	.byte	0x04, 0x2f
        /*010a*/ 	.short	(.L_46 - .L_45)
	.align		4
.L_45:
        /*010c*/ 	.word	index@(hth_combined_partial)
        /*0110*/ 	.word	0x0000001e


	//----- nvinfo : EIATTR_FRAME_SIZE
	.align		4
.L_46:
        /*0114*/ 	.byte	0x04, 0x11
        /*0116*/ 	.short	(.L_48 - .L_47)
	.align		4
.L_47:
        /*0118*/ 	.word	index@($__internal_2_$__cuda_sm20_sqrt_rn_f32_slowpath)
        /*011c*/ 	.word	0x00000000


	//----- nvinfo : EIATTR_FRAME_SIZE
	.align		4
.L_48:
        /*0120*/ 	.byte	0x04, 0x11
        /*0122*/ 	.short	(.L_50 - .L_49)
	.align		4
.L_49:
        /*0124*/ 	.word	index@(hth_combined_partial)
        /*0128*/ 	.word	0x00000000


	//----- nvinfo : EIATTR_REGCOUNT
	.align		4
.L_50:
        /*012c*/ 	.byte	0x04, 0x2f
        /*012e*/ 	.short	(.L_52 - .L_51)
	.align		4
.L_51:
        /*0130*/ 	.word	index@(undistort_points)
        /*0134*/ 	.word	0x00000020


	//----- nvinfo : EIATTR_FRAME_SIZE
	.align		4
.L_52:
        /*0138*/ 	.byte	0x04, 0x11
        /*013a*/ 	.short	(.L_54 - .L_53)
	.align		4
.L_53:
        /*013c*/ 	.word	index@($__internal_1_$__cuda_sm20_sqrt_rn_f32_slowpath)
        /*0140*/ 	.word	0x00000020


	//----- nvinfo : EIATTR_FRAME_SIZE
	.align		4
.L_54:
        /*0144*/ 	.byte	0x04, 0x11
        /*0146*/ 	.short	(.L_56 - .L_55)
	.align		4
.L_55:
        /*0148*/ 	.word	index@($__internal_0_$__cuda_sm20_rcp_rn_f32_slowpath)
        /*014c*/ 	.word	0x00000020


	//----- nvinfo : EIATTR_FRAME_SIZE
	.align		4
.L_56:
        /*0150*/ 	.byte	0x04, 0x11
        /*0152*/ 	.short	(.L_58 - .L_57)
	.align		4
.L_57:
        /*0154*/ 	.word	index@(undistort_points)
        /*0158*/ 	.word	0x00000020


	//----- nvinfo : EIATTR_MIN_STACK_SIZE
	.align		4
.L_58:
        /*015c*/ 	.byte	0x04, 0x12
        /*015e*/ 	.short	(.L_60 - .L_59)
	.align		4
.L_59:
        /*0160*/ 	.word	index@(undistort_points)
        /*0164*/ 	.word	0x00000020


	//----- nvinfo : EIATTR_MIN_STACK_SIZE
	.align		4
.L_60:
        /*0168*/ 	.byte	0x04, 0x12
        /*016a*/ 	.short	(.L_62 - .L_61)
	.align		4
.L_61:
        /*016c*/ 	.word	index@(hth_combined_partial)
        /*0170*/ 	.word	0x00000000


	//----- nvinfo : EIATTR_MIN_STACK_SIZE
	.align		4
.L_62:
        /*0174*/ 	.byte	0x04, 0x12
        /*0176*/ 	.short	(.L_64 - .L_63)
	.align		4
.L_63:
        /*0178*/ 	.word	index@(fused_h_share)
        /*017c*/ 	.word	0x00000000


	//----- nvinfo : EIATTR_MIN_STACK_SIZE
	.align		4
.L_64:
        /*0180*/ 	.byte	0x04, 0x12
        /*0182*/ 	.short	(.L_66 - .L_65)
	.align		4
.L_65:
        /*0184*/ 	.word	index@(hth_partial_vec)
        /*0188*/ 	.word	0x00000000


	//----- nvinfo : EIATTR_MIN_STACK_SIZE
	.align		4
.L_66:
        /*018c*/ 	.byte	0x04, 0x12
        /*018e*/ 	.short	(.L_68 - .L_67)
	.align		4
.L_67:
        /*0190*/ 	.word	index@(hth_partial)
        /*0194*/ 	.word	0x00000000


	//----- nvinfo : EIATTR_MIN_STACK_SIZE
	.align		4
.L_68:
        /*0198*/ 	.byte	0x04, 0x12
        /*019a*/ 	.short	(.L_70 - .L_69)
	.align		4
.L_69:
        /*019c*/ 	.word	index@(build_jacobian)
        /*01a0*/ 	.word	0x00000000


	//----- nvinfo : EIATTR_MIN_STACK_SIZE
	.align		4
.L_70:
        /*01a4*/ 	.byte	0x04, 0x12
        /*01a6*/ 	.short	(.L_72 - .L_71)
	.align		4
.L_71:
        /*01a8*/ 	.word	index@(compute_residuals)
        /*01ac*/ 	.word	0x00000000


	//----- nvinfo : EIATTR_MIN_STACK_SIZE
	.align		4
.L_72:
        /*01b0*/ 	.byte	0x04, 0x12
        /*01b2*/ 	.short	(.L_74 - .L_73)
	.align		4
.L_73:
        /*01b4*/ 	.word	index@(plane_fit)
        /*01b8*/ 	.word	0x00000000


	//----- nvinfo : EIATTR_MIN_STACK_SIZE
	.align		4
.L_74:
        /*01bc*/ 	.byte	0x04, 0x12
        /*01be*/ 	.short	(.L_76 - .L_75)
	.align		4
.L_75:
        /*01c0*/ 	.word	index@(transform_points)
        /*01c4*/ 	.word	0x00000000
.L_76:


//--------------------- .nv.compat                --------------------------
	.section	.nv.compat,"",@"SHT_CUDA_COMPAT_INFO"
	.align	4
        /*0000*/ 	.byte	0x02, 0x09, 0x00, 0x00, 0x02, 0x02, 0x01, 0x00, 0x02, 0x05, 0x05, 0x00, 0x03, 0x07, 0x01, 0x01
        /*0010*/ 	.byte	0x02, 0x03, 0x00, 0x00, 0x02, 0x06, 0x01, 0x00, 0x04, 0x0b, 0x08, 0x00, 0x01, 0x00, 0x00, 0x00
        /*0020*/ 	.byte	0x00, 0x00, 0x00, 0x00


//--------------------- .nv.info.undistort_points --------------------------
	.section	.nv.info.undistort_points,"",@"SHT_CUDA_INFO"
	.sectionflags	@""
	.align	4


	//----- nvinfo : EIATTR_CUDA_API_VERSION
	.align		4
        /*0000*/ 	.byte	0x04, 0x37
        /*0002*/ 	.short	(.L_78 - .L_77)
.L_77:
        /*0004*/ 	.word	0x00000082


	//----- nvinfo : EIATTR_KPARAM_INFO
	.align		4
.L_78:
        /*0008*/ 	.byte	0x04, 0x17
        /*000a*/ 	.short	(.L_80 - .L_79)
.L_79:
        /*000c*/ 	.word	0x00000000
        /*0010*/ 	.short	0x0008
        /*0012*/ 	.short	0x0040
        /*0014*/ 	.byte	0x00, 0xf0, 0xa1, 0x01


	//----- nvinfo : EIATTR_KPARAM_INFO
	.align		4
.L_80:
        /*0018*/ 	.byte	0x04, 0x17
        /*001a*/ 	.short	(.L_82 - .L_81)
.L_81:
        /*001c*/ 	.word	0x00000000
        /*0020*/ 	.short	0x0007
        /*0022*/ 	.short	0x0038
        /*0024*/ 	.byte	0x00, 0xf5, 0x21, 0x00


	//----- nvinfo : EIATTR_KPARAM_INFO
	.align		4
.L_82:
        /*0028*/ 	.byte	0x04, 0x17
        /*002a*/ 	.short	(.L_84 - .L_83)
.L_83:
        /*002c*/ 	.word	0x00000000
        /*0030*/ 	.short	0x0006
        /*0032*/ 	.short	0x0030
        /*0034*/ 	.byte	0x00, 0xf5, 0x21, 0x00


	//----- nvinfo : EIATTR_KPARAM_INFO
	.align		4
.L_84:
        /*0038*/ 	.byte	0x04, 0x17
        /*003a*/ 	.short	(.L_86 - .L_85)
.L_85:
        /*003c*/ 	.word	0x00000000
        /*0040*/ 	.short	0x0005
        /*0042*/ 	.short	0x0028
        /*0044*/ 	.byte	0x00, 0xf5, 0x21, 0x00


	//----- nvinfo : EIATTR_KPARAM_INFO
	.align		4
.L_86:
        /*0048*/ 	.byte	0x04, 0x17
        /*004a*/ 	.short	(.L_88 - .L_87)
.L_87:
        /*004c*/ 	.word	0x00000000
        /*0050*/ 	.short	0x0004
        /*0052*/ 	.short	0x0020
        /*0054*/ 	.byte	0x00, 0xf5, 0x21, 0x00


	//----- nvinfo : EIATTR_KPARAM_INFO
	.align		4
.L_88:
        /*0058*/ 	.byte	0x04, 0x17
        /*005a*/ 	.short	(.L_90 - .L_89)
.L_89:
        /*005c*/ 	.word	0x00000000
        /*0060*/ 	.short	0x0003
        /*0062*/ 	.short	0x0018
        /*0064*/ 	.byte	0x00, 0xf5, 0x21, 0x00


	//----- nvinfo : EIATTR_KPARAM_INFO
	.align		4
.L_90:
        /*0068*/ 	.byte	0x04, 0x17
        /*006a*/ 	.short	(.L_92 - .L_91)
.L_91:
        /*006c*/ 	.word	0x00000000
        /*0070*/ 	.short	0x0002
        /*0072*/ 	.short	0x0010
        /*0074*/ 	.byte	0x00, 0xf5, 0x21, 0x00


	//----- nvinfo : EIATTR_KPARAM_INFO
	.align		4
.L_92:
        /*0078*/ 	.byte	0x04, 0x17
        /*007a*/ 	.short	(.L_94 - .L_93)
.L_93:
        /*007c*/ 	.word	0x00000000
        /*0080*/ 	.short	0x0001
        /*0082*/ 	.short	0x0008
        /*0084*/ 	.byte	0x00, 0xf5, 0x21, 0x00


	//----- nvinfo : EIATTR_KPARAM_INFO
	.align		4
.L_94:
        /*0088*/ 	.byte	0x04, 0x17
        /*008a*/ 	.short	(.L_96 - .L_95)
.L_95:
        /*008c*/ 	.word	0x00000000
        /*0090*/ 	.short	0x0000
        /*0092*/ 	.short	0x0000
        /*0094*/ 	.byte	0x00, 0xf5, 0x21, 0x00


	//----- nvinfo : EIATTR_SPARSE_MMA_MASK
	.align		4
.L_96:
        /*0098*/ 	.byte	0x03, 0x50
        /*009a*/ 	.short	0x0000


	//----- nvinfo : EIATTR_MAXREG_COUNT
	.align		4
        /*009c*/ 	.byte	0x03, 0x1b
        /*009e*/ 	.short	0x00ff


	//----- nvinfo : EIATTR_MERCURY_ISA_VERSION
	.align		4
        /*00a0*/ 	.byte	0x03, 0x5f
        /*00a2*/ 	.short	0x0101


	//----- nvinfo : EIATTR_VRC_CTA_INIT_COUNT
	.align		4
        /*00a4*/ 	.byte	0x02, 0x4a
	.zero		1
	.zero		1


	//----- nvinfo : EIATTR_EXIT_INSTR_OFFSETS
	.align		4
        /*00a8*/ 	.byte	0x04, 0x1c
        /*00aa*/ 	.short	(.L_98 - .L_97)


	//   ....[0]....
.L_97:
        /*00ac*/ 	.word	0x00000080


	//   ....[1]....
        /*00b0*/ 	.word	0x00001480


	//----- nvinfo : EIATTR_CRS_STACK_SIZE
	.align		4
.L_98:
        /*00b4*/ 	.byte	0x04, 0x1e
        /*00b6*/ 	.short	(.L_100 - .L_99)
.L_99:
        /*00b8*/ 	.word	0x00000000


	//----- nvinfo : EIATTR_CBANK_PARAM_SIZE
	.align		4
.L_100:
        /*00bc*/ 	.byte	0x03, 0x19
        /*00be*/ 	.short	0x00a8


	//----- nvinfo : EIATTR_PARAM_CBANK
	.align		4
        /*00c0*/ 	.byte	0x04, 0x0a
        /*00c2*/ 	.short	(.L_102 - .L_101)
	.align		4
.L_101:
        /*00c4*/ 	.word	index@(.nv.constant0.undistort_points)
        /*00c8*/ 	.short	0x0380
        /*00ca*/ 	.short	0x00a8


	//----- nvinfo : EIATTR_SW_WAR
	.align		4
.L_102:
        /*00cc*/ 	.byte	0x04, 0x36
        /*00ce*/ 	.short	(.L_104 - .L_103)
.L_103:
        /*00d0*/ 	.word	0x00000008
.L_104:


//--------------------- .nv.info.hth_combined_partial --------------------------
	.section	.nv.info.hth_combined_partial,"",@"SHT_CUDA_INFO"
	.sectionflags	@""
	.align	4


	//----- nvinfo : EIATTR_CUDA_API_VERSION
	.align		4
        /*0000*/ 	.byte	0x04, 0x37
        /*0002*/ 	.short	(.L_106 - .L_105)
.L_105:
        /*0004*/ 	.word	0x00000082


	//----- nvinfo : EIATTR_KPARAM_INFO
	.align		4
.L_106:
        /*0008*/ 	.byte	0x04, 0x17
        /*000a*/ 	.short	(.L_108 - .L_107)
.L_107:
        /*000c*/ 	.word	0x00000000
        /*0010*/ 	.short	0x0004
        /*0012*/ 	.short	0x0020
        /*0014*/ 	.byte	0x00, 0xf0, 0x11, 0x00


	//----- nvinfo : EIATTR_KPARAM_INFO
	.align		4
.L_108:
        /*0018*/ 	.byte	0x04, 0x17
        /*001a*/ 	.short	(.L_110 - .L_109)
.L_109:
        /*001c*/ 	.word	0x00000000
        /*0020*/ 	.short	0x0003
        /*0022*/ 	.short	0x0018
        /*0024*/ 	.byte	0x00, 0xf5, 0x21, 0x00


	//----- nvinfo : EIATTR_KPARAM_INFO
	.align		4
.L_110:
        /*0028*/ 	.byte	0x04, 0x17
        /*002a*/ 	.short	(.L_112 - .L_111)
.L_111:
        /*002c*/ 	.word	0x00000000
        /*0030*/ 	.short	0x0002
        /*0032*/ 	.short	0x0010
        /*0034*/ 	.byte	0x00, 0xf5, 0x21, 0x00


	//----- nvinfo : EIATTR_KPARAM_INFO
	.align		4
.L_112:
        /*0038*/ 	.byte	0x04, 0x17
        /*003a*/ 	.short	(.L_114 - .L_113)
.L_113:
        /*003c*/ 	.word	0x00000000
        /*0040*/ 	.short	0x0001
        /*0042*/ 	.short	0x0008
        /*0044*/ 	.byte	0x00, 0xf5, 0x21, 0x00


	//----- nvinfo : EIATTR_KPARAM_INFO
	.align		4
.L_114:
        /*0048*/ 	.byte	0x04, 0x17
        /*004a*/ 	.short	(.L_116 - .L_115)
.L_115:
        /*004c*/ 	.word	0x00000000
        /*0050*/ 	.short	0x0000
        /*0052*/ 	.short	0x0000
        /*0054*/ 	.byte	0x00, 0xf5, 0x21, 0x00


	//----- nvinfo : EIATTR_SPARSE_MMA_MASK
	.align		4
.L_116:
        /*0058*/ 	.byte	0x03, 0x50
        /*005a*/ 	.short	0x0000


	//----- nvinfo : EIATTR_MAXREG_COUNT
	.align		4
        /*005c*/ 	.byte	0x03, 0x1b
        /*005e*/ 	.short	0x00ff


	//----- nvinfo : EIATTR_NUM_BARRIERS
	.align		4
        /*0060*/ 	.byte	0x02, 0x4c
        /*0062*/ 	.byte	0x01
	.zero		1


	//----- nvinfo : EIATTR_MERCURY_ISA_VERSION
	.align		4
        /*0064*/ 	.byte	0x03, 0x5f
        /*0066*/ 	.short	0x0101


	//----- nvinfo : EIATTR_VRC_CTA_INIT_COUNT
	.align		4
        /*0068*/ 	.byte	0x02, 0x4a
	.zero		1
	.zero		1


	//----- nvinfo : EIATTR_EXIT_INSTR_OFFSETS
	.align		4
        /*006c*/ 	.byte	0x04, 0x1c
        /*006e*/ 	.short	(.L_118 - .L_117)


	//   ....[0]....
.L_117:
        /*0070*/ 	.word	0x00000360


	//   ....[1]....
        /*0074*/ 	.word	0x000007e0


	//   ....[2]....
        /*0078*/ 	.word	0x00000a10


	//----- nvinfo : EIATTR_CRS_STACK_SIZE
	.align		4
.L_118:
        /*007c*/ 	.byte	0x04, 0x1e
        /*007e*/ 	.short	(.L_120 - .L_119)
.L_119:
        /*0080*/ 	.word	0x00000000


	//----- nvinfo : EIATTR_CBANK_PARAM_SIZE
	.align		4
.L_120:
        /*0084*/ 	.byte	0x03, 0x19
        /*0086*/ 	.short	0x0024


	//----- nvinfo : EIATTR_PARAM_CBANK
	.align		4
        /*0088*/ 	.byte	0x04, 0x0a
        /*008a*/ 	.short	(.L_122 - .L_121)
	.align		4
.L_121:
        /*008c*/ 	.word	index@(.nv.constant0.hth_combined_partial)
        /*0090*/ 	.short	0x0380
        /*0092*/ 	.short	0x0024


	//----- nvinfo : EIATTR_SW_WAR
	.align		4
.L_122:
        /*0094*/ 	.byte	0x04, 0x36
        /*0096*/ 	.short	(.L_124 - .L_123)
.L_123:
        /*0098*/ 	.word	0x00000008
.L_124:


//--------------------- .nv.info.fused_h_share    --------------------------
	.section	.nv.info.fused_h_share,"",@"SHT_CUDA_INFO"
	.sectionflags	@""
	.align	4


	//----- nvinfo : EIATTR_CUDA_API_VERSION
	.align		4
        /*0000*/ 	.byte	0x04, 0x37
        /*0002*/ 	.short	(.L_126 - .L_125)
.L_125:
        /*0004*/ 	.word	0x00000082


	//----- nvinfo : EIATTR_KPARAM_INFO
	.align		4
.L_126:
        /*0008*/ 	.byte	0x04, 0x17
        /*000a*/ 	.short	(.L_128 - .L_127)
.L_127:
        /*000c*/ 	.word	0x00000000
        /*0010*/ 	.short	0x0004
        /*0012*/ 	.short	0x0020
        /*0014*/ 	.byte	0x00, 0xf0, 0xc1, 0x01


	//----- nvinfo : EIATTR_KPARAM_INFO
	.align		4
.L_128:
        /*0018*/ 	.byte	0x04, 0x17
        /*001a*/ 	.short	(.L_130 - .L_129)
.L_129:
        /*001c*/ 	.word	0x00000000
        /*0020*/ 	.short	0x0003
        /*0022*/ 	.short	0x0018
        /*0024*/ 	.byte	0x00, 0xf5, 0x21, 0x00


	//----- nvinfo : EIATTR_KPARAM_INFO
	.align		4
.L_130:
        /*0028*/ 	.byte	0x04, 0x17
        /*002a*/ 	.short	(.L_132 - .L_131)
.L_131:
        /*002c*/ 	.word	0x00000000
        /*0030*/ 	.short	0x0002
        /*0032*/ 	.short	0x0010
        /*0034*/ 	.byte	0x00, 0xf5, 0x21, 0x00


	//----- nvinfo : EIATTR_KPARAM_INFO
	.align		4
.L_132:
        /*0038*/ 	.byte	0x04, 0x17
        /*003a*/ 	.short	(.L_134 - .L_133)
.L_133:
        /*003c*/ 	.word	0x00000000
        /*0040*/ 	.short	0x0001
        /*0042*/ 	.short	0x0008
        /*0044*/ 	.byte	0x00, 0xf5, 0x21, 0x00


	//----- nvinfo : EIATTR_KPARAM_INFO
	.align		4
.L_134:
        /*0048*/ 	.byte	0x04, 0x17
        /*004a*/ 	.short	(.L_136 - .L_135)
.L_135:
        /*004c*/ 	.word	0x00000000
        /*0050*/ 	.short	0x0000
        /*0052*/ 	.short	0x0000
        /*0054*/ 	.byte	0x00, 0xf5, 0x21, 0x00


	//----- nvinfo : EIATTR_SPARSE_MMA_MASK
	.align		4
.L_136:
        /*0058*/ 	.byte	0x03, 0x50
        /*005a*/ 	.short	0x0000


	//----- nvinfo : EIATTR_MAXREG_COUNT
	.align		4
        /*005c*/ 	.byte	0x03, 0x1b
        /*005e*/ 	.short	0x00ff


	//----- nvinfo : EIATTR_MERCURY_ISA_VERSION
	.align		4
        /*0060*/ 	.byte	0x03, 0x5f
        /*0062*/ 	.short	0x0101


	//----- nvinfo : EIATTR_VRC_CTA_INIT_COUNT
	.align		4
        /*0064*/ 	.byte	0x02, 0x4a
	.zero		1
	.zero		1


	//----- nvinfo : EIATTR_EXIT_INSTR_OFFSETS
	.align		4
        /*0068*/ 	.byte	0x04, 0x1c
        /*006a*/ 	.short	(.L_138 - .L_137)


	//   ....[0]....
.L_137:
        /*006c*/ 	.word	0x00000070


	//   ....[1]....
        /*0070*/ 	.word	0x000026a0


	//   ....[2]....
        /*0074*/ 	.word	0x00002a90


	//   ....[3]....
        /*0078*/ 	.word	0x00002b90


	//----- nvinfo : EIATTR_CRS_STACK_SIZE
	.align		4
.L_138:
        /*007c*/ 	.byte	0x04, 0x1e
        /*007e*/ 	.short	(.L_140 - .L_139)
.L_139:
        /*0080*/ 	.word	0x00000000


	//----- nvinfo : EIATTR_CBANK_PARAM_SIZE
	.align		4
.L_140:
        /*0084*/ 	.byte	0x03, 0x19
        /*0086*/ 	.short	0x0090


	//----- nvinfo : EIATTR_PARAM_CBANK
	.align		4
        /*0088*/ 	.byte	0x04, 0x0a
        /*008a*/ 	.short	(.L_142 - .L_141)
	.align		4
.L_141:
        /*008c*/ 	.word	index@(.nv.constant0.fused_h_share)
        /*0090*/ 	.short	0x0380
        /*0092*/ 	.short	0x0090


	//----- nvinfo : EIATTR_SW_WAR
	.align		4
.L_142:
        /*0094*/ 	.byte	0x04, 0x36
        /*0096*/ 	.short	(.L_144 - .L_143)
.L_143:
        /*0098*/ 	.word	0x00000008
.L_144:


//--------------------- .nv.info.hth_partial_vec  --------------------------
	.section	.nv.info.hth_partial_vec,"",@"SHT_CUDA_INFO"
	.sectionflags	@""
	.align	4


	//----- nvinfo : EIATTR_CUDA_API_VERSION
	.align		4
        /*0000*/ 	.byte	0x04, 0x37
        /*0002*/ 	.short	(.L_146 - .L_145)
.L_145:
        /*0004*/ 	.word	0x00000082


	//----- nvinfo : EIATTR_KPARAM_INFO
	.align		4
.L_146:
        /*0008*/ 	.byte	0x04, 0x17
        /*000a*/ 	.short	(.L_148 - .L_147)
.L_147:
        /*000c*/ 	.word	0x00000000
        /*0010*/ 	.short	0x0003
        /*0012*/ 	.short	0x0018
        /*0014*/ 	.byte	0x00, 0xf0, 0x11, 0x00


	//----- nvinfo : EIATTR_KPARAM_INFO
	.align		4
.L_148:
        /*0018*/ 	.byte	0x04, 0x17
        /*001a*/ 	.short	(.L_150 - .L_149)
.L_149:
        /*001c*/ 	.word	0x00000000
        /*0020*/ 	.short	0x0002
        /*0022*/ 	.short	0x0010
        /*0024*/ 	.byte	0x00, 0xf5, 0x21, 0x00


	//----- nvinfo : EIATTR_KPARAM_INFO
	.align		4
.L_150:
        /*0028*/ 	.byte	0x04, 0x17
        /*002a*/ 	.short	(.L_152 - .L_151)
.L_151:
        /*002c*/ 	.word	0x00000000
        /*0030*/ 	.short	0x0001
        /*0032*/ 	.short	0x0008
        /*0034*/ 	.byte	0x00, 0xf5, 0x21, 0x00


	//----- nvinfo : EIATTR_KPARAM_INFO
	.align		4
.L_152:
        /*0038*/ 	.byte	0x04, 0x17
        /*003a*/ 	.short	(.L_154 - .L_153)
.L_153:
        /*003c*/ 	.word	0x00000000
        /*0040*/ 	.short	0x0000
        /*0042*/ 	.short	0x0000
        /*0044*/ 	.byte	0x00, 0xf5, 0x21, 0x00


	//----- nvinfo : EIATTR_SPARSE_MMA_MASK
	.align		4
.L_154:
        /*0048*/ 	.byte	0x03, 0x50
        /*004a*/ 	.short	0x0000


	//----- nvinfo : EIATTR_MAXREG_COUNT
	.align		4
        /*004c*/ 	.byte	0x03, 0x1b
        /*004e*/ 	.short	0x00ff


	//----- nvinfo : EIATTR_NUM_BARRIERS
	.align		4
        /*0050*/ 	.byte	0x02, 0x4c
        /*0052*/ 	.byte	0x01
	.zero		1


	//----- nvinfo : EIATTR_MERCURY_ISA_VERSION
	.align		4
        /*0054*/ 	.byte	0x03, 0x5f
        /*0056*/ 	.short	0x0101


	//----- nvinfo : EIATTR_VRC_CTA_INIT_COUNT
	.align		4
        /*0058*/ 	.byte	0x02, 0x4a
	.zero		1
	.zero		1


	//----- nvinfo : EIATTR_EXIT_INSTR_OFFSETS
	.align		4
        /*005c*/ 	.byte	0x04, 0x1c
        /*005e*/ 	.short	(.L_156 - .L_155)


	//   ....[0]....
.L_155:
        /*0060*/ 	.word	0x00000350


	//   ....[1]....
        /*0064*/ 	.word	0x00000540


	//----- nvinfo : EIATTR_CRS_STACK_SIZE
	.align		4
.L_156:
        /*0068*/ 	.byte	0x04, 0x1e
        /*006a*/ 	.short	(.L_158 - .L_157)
.L_157:
        /*006c*/ 	.word	0x00000000


	//----- nvinfo : EIATTR_CBANK_PARAM_SIZE
	.align		4
.L_158:
        /*0070*/ 	.byte	0x03, 0x19
        /*0072*/ 	.short	0x001c


	//----- nvinfo : EIATTR_PARAM_CBANK
	.align		4
        /*0074*/ 	.byte	0x04, 0x0a
        /*0076*/ 	.short	(.L_160 - .L_159)
	.align		4
.L_159:
        /*0078*/ 	.word	index@(.nv.constant0.hth_partial_vec)
        /*007c*/ 	.short	0x0380
        /*007e*/ 	.short	0x001c


	//----- nvinfo : EIATTR_SW_WAR
	.align		4
.L_160:
        /*0080*/ 	.byte	0x04, 0x36
        /*0082*/ 	.short	(.L_162 - .L_161)
.L_161:
        /*0084*/ 	.word	0x00000008
.L_162:


//--------------------- .nv.info.hth_partial      --------------------------
	.section	.nv.info.hth_partial,"",@"SHT_CUDA_INFO"
	.sectionflags	@""
	.align	4


	//----- nvinfo : EIATTR_CUDA_API_VERSION
	.align		4
        /*0000*/ 	.byte	0x04, 0x37
        /*0002*/ 	.short	(.L_164 - .L_163)
.L_163:
        /*0004*/ 	.word	0x00000082


	//----- nvinfo : EIATTR_KPARAM_INFO
	.align		4
.L_164:
        /*0008*/ 	.byte	0x04, 0x17
        /*000a*/ 	.short	(.L_166 - .L_165)
.L_165:
        /*000c*/ 	.word	0x00000000
        /*0010*/ 	.short	0x0002
        /*0012*/ 	.short	0x0010
        /*0014*/ 	.byte	0x00, 0xf0, 0x11, 0x00


	//----- nvinfo : EIATTR_KPARAM_INFO
	.align		4
.L_166:
        /*0018*/ 	.byte	0x04, 0x17
        /*001a*/ 	.short	(.L_168 - .L_167)
.L_167:
        /*001c*/ 	.word	0x00000000
        /*0020*/ 	.short	0x0001
        /*0022*/ 	.short	0x0008
        /*0024*/ 	.byte	0x00, 0xf5, 0x21, 0x00


	//----- nvinfo : EIATTR_KPARAM_INFO
	.align		4
.L_168:
        /*0028*/ 	.byte	0x04, 0x17
        /*002a*/ 	.short	(.L_170 - .L_169)
.L_169:
        /*002c*/ 	.word	0x00000000
        /*0030*/ 	.short	0x0000
        /*0032*/ 	.short	0x0000
        /*0034*/ 	.byte	0x00, 0xf5, 0x21, 0x00


	//----- nvinfo : EIATTR_SPARSE_MMA_MASK
	.align		4
.L_170:
        /*0038*/ 	.byte	0x03, 0x50
        /*003a*/ 	.short	0x0000


	//----- nvinfo : EIATTR_MAXREG_COUNT
	.align		4
        /*003c*/ 	.byte	0x03, 0x1b
        /*003e*/ 	.short	0x00ff


	//----- nvinfo : EIATTR_NUM_BARRIERS
	.align		4
        /*0040*/ 	.byte	0x02, 0x4c
        /*0042*/ 	.byte	0x01
	.zero		1


	//----- nvinfo : EIATTR_MERCURY_ISA_VERSION
	.align		4
        /*0044*/ 	.byte	0x03, 0x5f
        /*0046*/ 	.short	0x0101


	//----- nvinfo : EIATTR_VRC_CTA_INIT_COUNT
	.align		4
        /*0048*/ 	.byte	0x02, 0x4a
	.zero		1
	.zero		1


	//----- nvinfo : EIATTR_EXIT_INSTR_OFFSETS
	.align		4
        /*004c*/ 	.byte	0x04, 0x1c
        /*004e*/ 	.short	(.L_172 - .L_171)


	//   ....[0]....
.L_171:
        /*0050*/ 	.word	0x000002f0


	//   ....[1]....
        /*0054*/ 	.word	0x00000790


	//----- nvinfo : EIATTR_CRS_STACK_SIZE
	.align		4
.L_172:
        /*0058*/ 	.byte	0x04, 0x1e
        /*005a*/ 	.short	(.L_174 - .L_173)
.L_173:
        /*005c*/ 	.word	0x00000000


	//----- nvinfo : EIATTR_CBANK_PARAM_SIZE
	.align		4
.L_174:
        /*0060*/ 	.byte	0x03, 0x19
        /*0062*/ 	.short	0x0014


	//----- nvinfo : EIATTR_PARAM_CBANK
	.align		4
        /*0064*/ 	.byte	0x04, 0x0a
        /*0066*/ 	.short	(.L_176 - .L_175)
	.align		4
.L_175:
        /*0068*/ 	.word	index@(.nv.constant0.hth_partial)
        /*006c*/ 	.short	0x0380
        /*006e*/ 	.short	0x0014


	//----- nvinfo : EIATTR_SW_WAR
	.align		4
.L_176:
        /*0070*/ 	.byte	0x04, 0x36
        /*0072*/ 	.short	(.L_178 - .L_177)
.L_177:
        /*0074*/ 	.word	0x00000008
.L_178:


//--------------------- .nv.info.build_jacobian   --------------------------
	.section	.nv.info.build_jacobian,"",@"SHT_CUDA_INFO"
	.sectionflags	@""
	.align	4


	//----- nvinfo : EIATTR_CUDA_API_VERSION
	.align		4
        /*0000*/ 	.byte	0x04, 0x37
        /*0002*/ 	.short	(.L_180 - .L_179)
.L_179:
        /*0004*/ 	.word	0x00000082


	//----- nvinfo : EIATTR_KPARAM_INFO
	.align		4
.L_180:
        /*0008*/ 	.byte	0x04, 0x17
        /*000a*/ 	.short	(.L_182 - .L_181)
.L_181:
        /*000c*/ 	.word	0x00000000
        /*0010*/ 	.short	0x0005
        /*0012*/ 	.short	0x0028
        /*0014*/ 	.byte	0x00, 0xf0, 0x71, 0x01


	//----- nvinfo : EIATTR_KPARAM_INFO
	.align		4
.L_182:
        /*0018*/ 	.byte	0x04, 0x17
        /*001a*/ 	.short	(.L_184 - .L_183)
.L_183:
        /*001c*/ 	.word	0x00000000
        /*0020*/ 	.short	0x0004
        /*0022*/ 	.short	0x0020
        /*0024*/ 	.byte	0x00, 0xf5, 0x21, 0x00


	//----- nvinfo : EIATTR_KPARAM_INFO
	.align		4
.L_184:
        /*0028*/ 	.byte	0x04, 0x17
        /*002a*/ 	.short	(.L_186 - .L_185)
.L_185:
        /*002c*/ 	.word	0x00000000
        /*0030*/ 	.short	0x0003
        /*0032*/ 	.short	0x0018
        /*0034*/ 	.byte	0x00, 0xf5, 0x21, 0x00


	//----- nvinfo : EIATTR_KPARAM_INFO
	.align		4
.L_186:
        /*0038*/ 	.byte	0x04, 0x17
        /*003a*/ 	.short	(.L_188 - .L_187)
.L_187:
        /*003c*/ 	.word	0x00000000
        /*0040*/ 	.short	0x0002
        /*0042*/ 	.short	0x0010
        /*0044*/ 	.byte	0x00, 0xf5, 0x21, 0x00


	//----- nvinfo : EIATTR_KPARAM_INFO
	.align		4
.L_188:
        /*0048*/ 	.byte	0x04, 0x17
        /*004a*/ 	.short	(.L_190 - .L_189)
.L_189:
        /*004c*/ 	.word	0x00000000
        /*0050*/ 	.short	0x0001
        /*0052*/ 	.short	0x0008
        /*0054*/ 	.byte	0x00, 0xf5, 0x21, 0x00


	//----- nvinfo : EIATTR_KPARAM_INFO
	.align		4
.L_190:
        /*0058*/ 	.byte	0x04, 0x17
        /*005a*/ 	.short	(.L_192 - .L_191)
.L_191:
        /*005c*/ 	.word	0x00000000
        /*0060*/ 	.short	0x0000
        /*0062*/ 	.short	0x0000
        /*0064*/ 	.byte	0x00, 0xf5, 0x21, 0x00


	//----- nvinfo : EIATTR_SPARSE_MMA_MASK
	.align		4
.L_192:
        /*0068*/ 	.byte	0x03, 0x50
        /*006a*/ 	.short	0x0000


	//----- nvinfo : EIATTR_MAXREG_COUNT
	.align		4
        /*006c*/ 	.byte	0x03, 0x1b
        /*006e*/ 	.short	0x00ff


	//----- nvinfo : EIATTR_MERCURY_ISA_VERSION
	.align		4
        /*0070*/ 	.byte	0x03, 0x5f
        /*0072*/ 	.short	0x0101


	//----- nvinfo : EIATTR_VRC_CTA_INIT_COUNT
	.align		4
        /*0074*/ 	.byte	0x02, 0x4a
	.zero		1
	.zero		1


	//----- nvinfo : EIATTR_EXIT_INSTR_OFFSETS
	.align		4
        /*0078*/ 	.byte	0x04, 0x1c
        /*007a*/ 	.short	(.L_194 - .L_193)


	//   ....[0]....
.L_193:
        /*007c*/ 	.word	0x00000070


	//   ....[1]....
        /*0080*/ 	.word	0x000006b0


	//----- nvinfo : EIATTR_CBANK_PARAM_SIZE
	.align		4
.L_194:
        /*0084*/ 	.byte	0x03, 0x19
        /*0086*/ 	.short	0x0084


	//----- nvinfo : EIATTR_PARAM_CBANK
	.align		4
        /*0088*/ 	.byte	0x04, 0x0a
        /*008a*/ 	.short	(.L_196 - .L_195)
	.align		4
.L_195:
        /*008c*/ 	.word	index@(.nv.constant0.build_jacobian)
        /*0090*/ 	.short	0x0380
        /*0092*/ 	.short	0x0084


	//----- nvinfo : EIATTR_SW_WAR
	.align		4
.L_196:
        /*0094*/ 	.byte	0x04, 0x36
        /*0096*/ 	.short	(.L_198 - .L_197)
.L_197:
        /*0098*/ 	.word	0x00000008
.L_198:


//--------------------- .nv.info.compute_residuals --------------------------
	.section	.nv.info.compute_residuals,"",@"SHT_CUDA_INFO"
	.sectionflags	@""
	.align	4


	//----- nvinfo : EIATTR_CUDA_API_VERSION
	.align		4
        /*0000*/ 	.byte	0x04, 0x37
        /*0002*/ 	.short	(.L_200 - .L_199)
.L_199:
        /*0004*/ 	.word	0x00000082


	//----- nvinfo : EIATTR_KPARAM_INFO
	.align		4
.L_200:
        /*0008*/ 	.byte	0x04, 0x17
        /*000a*/ 	.short	(.L_202 - .L_201)
.L_201:
        /*000c*/ 	.word	0x00000000
        /*0010*/ 	.short	0x0005
        /*0012*/ 	.short	0x0028
        /*0014*/ 	.byte	0x00, 0xf0, 0x11, 0x00


	//----- nvinfo : EIATTR_KPARAM_INFO
	.align		4
.L_202:
        /*0018*/ 	.byte	0x04, 0x17
        /*001a*/ 	.short	(.L_204 - .L_203)
.L_203:
        /*001c*/ 	.word	0x00000000
        /*0020*/ 	.short	0x0004
        /*0022*/ 	.short	0x0020
        /*0024*/ 	.byte	0x00, 0xf5, 0x21, 0x00


	//----- nvinfo : EIATTR_KPARAM_INFO
	.align		4
.L_204:
        /*0028*/ 	.byte	0x04, 0x17
        /*002a*/ 	.short	(.L_206 - .L_205)
.L_205:
        /*002c*/ 	.word	0x00000000
        /*0030*/ 	.short	0x0003
        /*0032*/ 	.short	0x0018
        /*0034*/ 	.byte	0x00, 0xf5, 0x21, 0x00


	//----- nvinfo : EIATTR_KPARAM_INFO
	.align		4
.L_206:
        /*0038*/ 	.byte	0x04, 0x17
        /*003a*/ 	.short	(.L_208 - .L_207)
.L_207:
        /*003c*/ 	.word	0x00000000
        /*0040*/ 	.short	0x0002
        /*0042*/ 	.short	0x0010
        /*0044*/ 	.byte	0x00, 0xf5, 0x21, 0x00


	//----- nvinfo : EIATTR_KPARAM_INFO
	.align		4
.L_208:
        /*0048*/ 	.byte	0x04, 0x17
        /*004a*/ 	.short	(.L_210 - .L_209)
.L_209:
        /*004c*/ 	.word	0x00000000
        /*0050*/ 	.short	0x0001
        /*0052*/ 	.short	0x0008
        /*0054*/ 	.byte	0x00, 0xf5, 0x21, 0x00


	//----- nvinfo : EIATTR_KPARAM_INFO
	.align		4
.L_210:
        /*0058*/ 	.byte	0x04, 0x17
        /*005a*/ 	.short	(.L_212 - .L_211)
.L_211:
        /*005c*/ 	.word	0x00000000
        /*0060*/ 	.short	0x0000
        /*0062*/ 	.short	0x0000
        /*0064*/ 	.byte	0x00, 0xf5, 0x21, 0x00


	//----- nvinfo : EIATTR_SPARSE_MMA_MASK
	.align		4
.L_212:
        /*0068*/ 	.byte	0x03, 0x50
        /*006a*/ 	.short	0x0000


	//----- nvinfo : EIATTR_MAXREG_COUNT
	.align		4
        /*006c*/ 	.byte	0x03, 0x1b
        /*006e*/ 	.short	0x00ff


	//----- nvinfo : EIATTR_MERCURY_ISA_VERSION
	.align		4
        /*0070*/ 	.byte	0x03, 0x5f
        /*0072*/ 	.short	0x0101


	//----- nvinfo : EIATTR_VRC_CTA_INIT_COUNT
	.align		4
        /*0074*/ 	.byte	0x02, 0x4a
	.zero		1
	.zero		1


	//----- nvinfo : EIATTR_EXIT_INSTR_OFFSETS
	.align		4
        /*0078*/ 	.byte	0x04, 0x1c
        /*007a*/ 	.short	(.L_214 - .L_213)


	//   ....[0]....
.L_213:
        /*007c*/ 	.word	0x00000070


	//   ....[1]....
        /*0080*/ 	.word	0x00000150


	//   ....[2]....
        /*0084*/ 	.word	0x000004f0


	//   ....[3]....
        /*0088*/ 	.word	0x00000570


	//----- nvinfo : EIATTR_CRS_STACK_SIZE
	.align		4
.L_214:
        /*008c*/ 	.byte	0x04, 0x1e
        /*008e*/ 	.short	(.L_216 - .L_215)
.L_215:
        /*0090*/ 	.word	0x00000000


	//----- nvinfo : EIATTR_CBANK_PARAM_SIZE
	.align		4
.L_216:
        /*0094*/ 	.byte	0x03, 0x19
        /*0096*/ 	.short	0x002c


	//----- nvinfo : EIATTR_PARAM_CBANK
	.align		4
        /*0098*/ 	.byte	0x04, 0x0a
        /*009a*/ 	.short	(.L_218 - .L_217)
	.align		4
.L_217:
        /*009c*/ 	.word	index@(.nv.constant0.compute_residuals)
        /*00a0*/ 	.short	0x0380
        /*00a2*/ 	.short	0x002c


	//----- nvinfo : EIATTR_SW_WAR
	.align		4
.L_218:
        /*00a4*/ 	.byte	0x04, 0x36
        /*00a6*/ 	.short	(.L_220 - .L_219)
.L_219:
        /*00a8*/ 	.word	0x00000008
.L_220:


//--------------------- .nv.info.plane_fit        --------------------------
	.section	.nv.info.plane_fit,"",@"SHT_CUDA_INFO"
	.sectionflags	@""
	.align	4


	//----- nvinfo : EIATTR_CUDA_API_VERSION
	.align		4
        /*0000*/ 	.byte	0x04, 0x37
        /*0002*/ 	.short	(.L_222 - .L_221)
.L_221:
        /*0004*/ 	.word	0x00000082


	//----- nvinfo : EIATTR_KPARAM_INFO
	.align		4
.L_222:
        /*0008*/ 	.byte	0x04, 0x17
        /*000a*/ 	.short	(.L_224 - .L_223)
.L_223:
        /*000c*/ 	.word	0x00000000
        /*0010*/ 	.short	0x0002
        /*0012*/ 	.short	0x0010
        /*0014*/ 	.byte	0x00, 0xf0, 0x31, 0x00


	//----- nvinfo : EIATTR_KPARAM_INFO
	.align		4
.L_224:
        /*0018*/ 	.byte	0x04, 0x17
        /*001a*/ 	.short	(.L_226 - .L_225)
.L_225:
        /*001c*/ 	.word	0x00000000
        /*0020*/ 	.short	0x0001
        /*0022*/ 	.short	0x0008
        /*0024*/ 	.byte	0x00, 0xf5, 0x21, 0x00


	//----- nvinfo : EIATTR_KPARAM_INFO
	.align		4
.L_226:
        /*0028*/ 	.byte	0x04, 0x17
        /*002a*/ 	.short	(.L_228 - .L_227)
.L_227:
        /*002c*/ 	.word	0x00000000
        /*0030*/ 	.short	0x0000
        /*0032*/ 	.short	0x0000
        /*0034*/ 	.byte	0x00, 0xf5, 0x21, 0x00


	//----- nvinfo : EIATTR_SPARSE_MMA_MASK
	.align		4
.L_228:
        /*0038*/ 	.byte	0x03, 0x50
        /*003a*/ 	.short	0x0000


	//----- nvinfo : EIATTR_MAXREG_COUNT
	.align		4
        /*003c*/ 	.byte	0x03, 0x1b
        /*003e*/ 	.short	0x00ff


	//----- nvinfo : EIATTR_MERCURY_ISA_VERSION
	.align		4
        /*0040*/ 	.byte	0x03, 0x5f
        /*0042*/ 	.short	0x0101


	//----- nvinfo : EIATTR_VRC_CTA_INIT_COUNT
	.align		4
        /*0044*/ 	.byte	0x02, 0x4a
	.zero		1
	.zero		1


	//----- nvinfo : EIATTR_EXIT_INSTR_OFFSETS
	.align		4
        /*0048*/ 	.byte	0x04, 0x1c
        /*004a*/ 	.short	(.L_230 - .L_229)


	//   ....[0]....
.L_229:
        /*004c*/ 	.word	0x00000070


	//   ....[1]....
        /*0050*/ 	.word	0x00000c30


	//   ....[2]....
        /*0054*/ 	.word	0x00000e90


	//   ....[3]....
        /*0058*/ 	.word	0x00001130


	//   ....[4]....
        /*005c*/ 	.word	0x00001470


	//   ....[5]....
        /*0060*/ 	.word	0x00001800


	//----- nvinfo : EIATTR_CRS_STACK_SIZE
	.align		4
.L_230:
        /*0064*/ 	.byte	0x04, 0x1e
        /*0066*/ 	.short	(.L_232 - .L_231)
.L_231:
        /*0068*/ 	.word	0x00000000


	//----- nvinfo : EIATTR_CBANK_PARAM_SIZE
	.align		4
.L_232:
        /*006c*/ 	.byte	0x03, 0x19
        /*006e*/ 	.short	0x001c


	//----- nvinfo : EIATTR_PARAM_CBANK
	.align		4
        /*0070*/ 	.byte	0x04, 0x0a
        /*0072*/ 	.short	(.L_234 - .L_233)
	.align		4
.L_233:
        /*0074*/ 	.word	index@(.nv.constant0.plane_fit)
        /*0078*/ 	.short	0x0380
        /*007a*/ 	.short	0x001c


	//----- nvinfo : EIATTR_SW_WAR
	.align		4
.L_234:
        /*007c*/ 	.byte	0x04, 0x36
        /*007e*/ 	.short	(.L_236 - .L_235)
.L_235:
        /*0080*/ 	.word	0x00000008
.L_236:


//--------------------- .nv.info.transform_points --------------------------
	.section	.nv.info.transform_points,"",@"SHT_CUDA_INFO"
	.sectionflags	@""
	.align	4


	//----- nvinfo : EIATTR_CUDA_API_VERSION
	.align		4
        /*0000*/ 	.byte	0x04, 0x37
        /*0002*/ 	.short	(.L_238 - .L_237)
.L_237:
        /*0004*/ 	.word	0x00000082


	//----- nvinfo : EIATTR_KPARAM_INFO
	.align		4
.L_238:
        /*0008*/ 	.byte	0x04, 0x17
        /*000a*/ 	.short	(.L_240 - .L_239)
.L_239:
        /*000c*/ 	.word	0x00000000
        /*0010*/ 	.short	0x0002
        /*0012*/ 	.short	0x0010
        /*0014*/ 	.byte	0x00, 0xf0, 0x91, 0x01


	//----- nvinfo : EIATTR_KPARAM_INFO
	.align		4
.L_240:
        /*0018*/ 	.byte	0x04, 0x17
        /*001a*/ 	.short	(.L_242 - .L_241)
.L_241:
        /*001c*/ 	.word	0x00000000
        /*0020*/ 	.short	0x0001
        /*0022*/ 	.short	0x0008
        /*0024*/ 	.byte	0x00, 0xf5, 0x21, 0x00


	//----- nvinfo : EIATTR_KPARAM_INFO
	.align		4
.L_242:
        /*0028*/ 	.byte	0x04, 0x17
        /*002a*/ 	.short	(.L_244 - .L_243)
.L_243:
        /*002c*/ 	.word	0x00000000
        /*0030*/ 	.short	0x0000
        /*0032*/ 	.short	0x0000
        /*0034*/ 	.byte	0x00, 0xf5, 0x21, 0x00


	//----- nvinfo : EIATTR_SPARSE_MMA_MASK
	.align		4
.L_244:
        /*0038*/ 	.byte	0x03, 0x50
        /*003a*/ 	.short	0x0000


	//----- nvinfo : EIATTR_MAXREG_COUNT
	.align		4
        /*003c*/ 	.byte	0x03, 0x1b
        /*003e*/ 	.short	0x00ff


	//----- nvinfo : EIATTR_MERCURY_ISA_VERSION
	.align		4
        /*0040*/ 	.byte	0x03, 0x5f
        /*0042*/ 	.short	0x0101


	//----- nvinfo : EIATTR_VRC_CTA_INIT_COUNT
	.align		4
        /*0044*/ 	.byte	0x02, 0x4a
	.zero		1
	.zero		1


	//----- nvinfo : EIATTR_EXIT_INSTR_OFFSETS
	.align		4
        /*0048*/ 	.byte	0x04, 0x1c
        /*004a*/ 	.short	(.L_246 - .L_245)


	//   ....[0]....
.L_245:
        /*004c*/ 	.word	0x00000070


	//   ....[1]....
        /*0050*/ 	.word	0x000003a0


	//----- nvinfo : EIATTR_CBANK_PARAM_SIZE
	.align		4
.L_246:
        /*0054*/ 	.byte	0x03, 0x19
        /*0056*/ 	.short	0x0074


	//----- nvinfo : EIATTR_PARAM_CBANK
	.align		4
        /*0058*/ 	.byte	0x04, 0x0a
        /*005a*/ 	.short	(.L_248 - .L_247)
	.align		4
.L_247:
        /*005c*/ 	.word	index@(.nv.constant0.transform_points)
        /*0060*/ 	.short	0x0380
        /*0062*/ 	.short	0x0074


	//----- nvinfo : EIATTR_SW_WAR
	.align		4
.L_248:
        /*0064*/ 	.byte	0x04, 0x36
        /*0066*/ 	.short	(.L_250 - .L_249)
.L_249:
        /*0068*/ 	.word	0x00000008
.L_250:


//--------------------- .nv.callgraph             --------------------------
	.section	.nv.callgraph,"",@"SHT_CUDA_CALLGRAPH"
	.align	4
	.sectionentsize	8
	.align		4
        /*0000*/ 	.word	0x00000000
	.align		4
        /*0004*/ 	.word	0xffffffff
	.align		4
        /*0008*/ 	.word	0x00000000
	.align		4
        /*000c*/ 	.word	0xfffffffe
	.align		4
        /*0010*/ 	.word	0x00000000
	.align		4
        /*0014*/ 	.word	0xfffffffd
	.align		4
        /*0018*/ 	.word	0x00000000
	.align		4
        /*001c*/ 	.word	0xfffffffc


//--------------------- .nv.constant4             --------------------------
	.section	.nv.constant4,"a",@progbits
	.align	8
	.align		8
.nv.constant4:
        /*0000*/ 	.dword	__cudart_i2opi_f


//--------------------- .text.undistort_points    --------------------------
	.section	.text.undistort_points,"ax",@progbits
	.align	128
        .global         undistort_points
        .type           undistort_points,@function
        .size           undistort_points,(.L_x_165 - undistort_points)
        .other          undistort_points,@"STO_CUDA_ENTRY STV_DEFAULT"
undistort_points:
.text.undistort_points:
[----:B------:R-:W0:Y:S01]  /*0000*/  LDC R1, c[0x0][0x37c] ;  /* 0x0000df00ff017b82 */ /* 0x000e220000000800 */
[----:B------:R-:W1:Y:S07]  /*0010*/  S2R R0, SR_TID.X ;  /* 0x0000000000007919 */ /* 0x000e6e0000002100 */
[----:B------:R-:W1:Y:S01]  /*0020*/  S2UR UR4, SR_CTAID.X ;  /* 0x00000000000479c3 */ /* 0x000e620000002500 */
[----:B------:R-:W2:Y:S01]  /*0030*/  LDCU UR5, c[0x0][0x420] ;  /* 0x00008400ff0577ac */ /* 0x000ea20008000800 */
[----:B0-----:R-:W-:-:S06]  /*0040*/  IADD3 R1, PT, PT, R1, -0x20, RZ ;  /* 0xffffffe001017810 */ /* 0x001fcc0007ffe0ff */
[----:B------:R-:W1:Y:S02]  /*0050*/  LDC R7, c[0x0][0x360] ;  /* 0x0000d800ff077b82 */ /* 0x000e640000000800 */
[----:B-1----:R-:W-:-:S05]  /*0060*/  IMAD R7, R7, UR4, R0 ;  /* 0x0000000407077c24 */ /* 0x002fca000f8e0200 */
[----:B--2---:R-:W-:-:S13]  /*0070*/  ISETP.GE.U32.AND P0, PT, R7, UR5, PT ;  /* 0x0000000507007c0c */ /* 0x004fda000bf06070 */
[----:B------:R-:W-:Y:S05]  /*0080*/  @P0 EXIT ;  /* 0x000000000000094d */ /* 0x000fea0003800000 */
[----:B------:R-:W0:Y:S01]  /*0090*/  LDC.64 R2, c[0x0][0x388] ;  /* 0x0000e200ff027b82 */ /* 0x000e220000000a00 */
[----:B------:R-:W1:Y:S01]  /*00a0*/  LDCU.64 UR6, c[0x0][0x358] ;  /* 0x00006b00ff0677ac */ /* 0x000e620008000a00 */
[----:B------:R-:W2:Y:S01]  /*00b0*/  LDCU UR5, c[0x0][0x424] ;  /* 0x00008480ff0577ac */ /* 0x000ea20008000800 */
[----:B0-----:R-:W-:-:S05]  /*00c0*/  IMAD.WIDE.U32 R2, R7, 0x4, R2 ;  /* 0x0000000407027825 */ /* 0x001fca00078e0002 */
[----:B-1----:R0:W5:Y:S01]  /*00d0*/  LDG.E.CONSTANT R8, desc[UR6][R2.64] ;  /* 0x0000000602087981 */ /* 0x002162000c1e9900 */
[----:B--2---:R-:W-:Y:S02]  /*00e0*/  UISETP.GE.AND UP0, UPT, UR5, 0x1, UPT ;  /* 0x000000010500788c */ /* 0x004fe4000bf06270 */
[----:B------:R-:W-:-:S06]  /*00f0*/  UIADD3 UR4, UPT, UPT, UR5, -0x1, URZ ;  /* 0xffffffff05047890 */ /* 0x000fcc000fffe0ff */
[----:B------:R-:W-:Y:S01]  /*0100*/  MOV R15, UR4 ;  /* 0x00000004000f7c02 */ /* 0x000fe20008000f00 */
[----:B0-----:R-:W-:Y:S06]  /*0110*/  BRA.U !UP0, `(.L_x_0) ;  /* 0x0000000108307547 */ /* 0x001fec000b800000 */
[----:B------:R-:W0:Y:S01]  /*0120*/  LDC.64 R4, c[0x0][0x3b8] ;  /* 0x0000ee00ff047b82 */ /* 0x000e220000000a00 */
[----:B------:R-:W-:Y:S01]  /*0130*/  BSSY.RECONVERGENT B0, `(.L_x_0) ;  /* 0x000000a000007945 */ /* 0x000fe20003800200 */
[----:B------:R-:W-:-:S07]  /*0140*/  MOV R15, UR4 ;  /* 0x00000004000f7c02 */ /* 0x000fce0008000f00 */
.L_x_2:
[----:B0-----:R-:W-:-:S06]  /*0150*/  IMAD.WIDE.U32 R2, R15, 0x4, R4 ;  /* 0x000000040f027825 */ /* 0x001fcc00078e0004 */
[----:B------:R-:W2:Y:S02]  /*0160*/  LDG.E.CONSTANT R3, desc[UR6][R2.64] ;  /* 0x0000000602037981 */ /* 0x000ea4000c1e9900 */
[----:B--2--5:R-:W-:-:S13]  /*0170*/  FSETP.GE.AND P0, PT, R8, R3, PT ;  /* 0x000000030800720b */ /* 0x024fda0003f06000 */
[----:B------:R-:W-:Y:S05]  /*0180*/  @P0 BRA `(.L_x_1) ;  /* 0x0000000000100947 */ /* 0x000fea0003800000 */
[C---:B------:R-:W-:Y:S02]  /*0190*/  ISETP.NE.AND P0, PT, R15.reuse, RZ, PT ;  /* 0x000000ff0f00720c */ /* 0x040fe40003f05270 */
[----:B------:R-:W-:-:S11]  /*01a0*/  IADD3 R15, PT, PT, R15, -0x1, RZ ;  /* 0xffffffff0f0f7810 */ /* 0x000fd60007ffe0ff */
[----:B------:R-:W-:Y:S05]  /*01b0*/  @P0 BRA `(.L_x_2) ;  /* 0xfffffffc00e40947 */ /* 0x000fea000383ffff */
[----:B------:R-:W-:-:S07]  /*01c0*/  MOV R15, UR4 ;  /* 0x00000004000f7c02 */ /* 0x000fce0008000f00 */
.L_x_1:
[----:B------:R-:W-:Y:S05]  /*01d0*/  BSYNC.RECONVERGENT B0 ;  /* 0x0000000000007941 */ /* 0x000fea0003800200 */
.L_x_0:
[----:B------:R-:W0:Y:S01]  /*01e0*/  LDC.64 R2, c[0x0][0x3b8] ;  /* 0x0000ee00ff027b82 */ /* 0x000e220000000a00 */
[----:B------:R-:W-:-:S07]  /*01f0*/  LEA R13, R15, R15, 0x1 ;  /* 0x0000000f0f0d7211 */ /* 0x000fce00078e08ff */
[----:B------:R-:W1:Y:S01]  /*0200*/  LDC.64 R10, c[0x0][0x3b0] ;  /* 0x0000ec00ff0a7b82 */ /* 0x000e620000000a00 */
[----:B0-----:R-:W-:-:S06]  /*0210*/  IMAD.WIDE R2, R15, 0x4, R2 ;  /* 0x000000040f027825 */ /* 0x001fcc00078e0202 */
[----:B------:R-:W2:Y:S01]  /*0220*/  LDG.E.CONSTANT R3, desc[UR6][R2.64] ;  /* 0x0000000602037981 */ /* 0x000ea2000c1e9900 */
[----:B-1----:R-:W-:-:S05]  /*0230*/  IMAD.WIDE R10, R13, 0x4, R10 ;  /* 0x000000040d0a7825 */ /* 0x002fca00078e020a */
[----:B------:R-:W3:Y:S04]  /*0240*/  LDG.E.CONSTANT R5, desc[UR6][R10.64] ;  /* 0x000000060a057981 */ /* 0x000ee8000c1e9900 */
[----:B------:R-:W4:Y:S04]  /*0250*/  LDG.E.CONSTANT R9, desc[UR6][R10.64+0x4] ;  /* 0x000004060a097981 */ /* 0x000f28000c1e9900 */
[----:B------:R0:W4:Y:S01]  /*0260*/  LDG.E.CONSTANT R17, desc[UR6][R10.64+0x8] ;  /* 0x000008060a117981 */ /* 0x000122000c1e9900 */
[----:B------:R-:W-:Y:S01]  /*0270*/  BSSY.RECONVERGENT B0, `(.L_x_3) ;  /* 0x000009d000007945 */ /* 0x000fe20003800200 */
[----:B------:R-:W-:-:S02]  /*0280*/  HFMA2 R6, -RZ, RZ, 0, 0 ;  /* 0x00000000ff067431 */ /* 0x000fc400000001ff */
[----:B------:R-:W-:Y:S02]  /*0290*/  HFMA2 R24, -RZ, RZ, 1.875, 0 ;  /* 0x3f800000ff187431 */ /* 0x000fe400000001ff */
[----:B------:R-:W-:Y:S01]  /*02a0*/  HFMA2 R25, -RZ, RZ, 0, 0 ;  /* 0x00000000ff197431 */ /* 0x000fe200000001ff */
[----:B------:R-:W-:Y:S02]  /*02b0*/  MOV R4, 0x3f800000 ;  /* 0x3f80000000047802 */ /* 0x000fe40000000f00 */
[----:B------:R-:W-:Y:S02]  /*02c0*/  MOV R26, RZ ;  /* 0x000000ff001a7202 */ /* 0x000fe40000000f00 */
[----:B0-----:R-:W-:Y:S02]  /*02d0*/  MOV R11, RZ ;  /* 0x000000ff000b7202 */ /* 0x001fe40000000f00 */
[----:B------:R-:W-:Y:S01]  /*02e0*/  MOV R22, RZ ;  /* 0x000000ff00167202 */ /* 0x000fe20000000f00 */
[----:B--2--5:R-:W-:-:S04]  /*02f0*/  FADD R8, R8, -R3 ;  /* 0x8000000308087221 */ /* 0x024fc80000000000 */
[C---:B---3--:R-:W-:Y:S01]  /*0300*/  FMUL R14, R8.reuse, R5 ;  /* 0x00000005080e7220 */ /* 0x048fe20000400000 */
[----:B----4-:R-:W-:-:S03]  /*0310*/  FMUL R12, R8, R9 ;  /* 0x00000009080c7220 */ /* 0x010fc60000400000 */
[----:B------:R-:W-:Y:S01]  /*0320*/  FMUL R9, R14, R14 ;  /* 0x0000000e0e097220 */ /* 0x000fe20000400000 */
[----:B------:R-:W-:-:S03]  /*0330*/  FMUL R5, R8, R17 ;  /* 0x0000001108057220 */ /* 0x000fc60000400000 */
[----:B------:R-:W-:-:S04]  /*0340*/  FFMA R0, R12, R12, R9 ;  /* 0x0000000c0c007223 */ /* 0x000fc80000000009 */
[----:B------:R-:W-:-:S05]  /*0350*/  FFMA R0, R5, R5, R0 ;  /* 0x0000000505007223 */ /* 0x000fca0000000000 */
[----:B------:R-:W-:Y:S01]  /*0360*/  FSETP.GEU.AND P0, PT, R0, 9.9999999600419720025e-13, PT ;  /* 0x2b8cbccc0000780b */ /* 0x000fe20003f0e000 */
[----:B------:R-:W-:Y:S02]  /*0370*/  HFMA2 R17, -RZ, RZ, 0, 0 ;  /* 0x00000000ff117431 */ /* 0x000fe400000001ff */
[----:B------:R-:W-:-:S10]  /*0380*/  HFMA2 R9, -RZ, RZ, 1.875, 0 ;  /* 0x3f800000ff097431 */ /* 0x000fd400000001ff */
[----:B------:R-:W-:Y:S05]  /*0390*/  @!P0 BRA `(.L_x_4) ;  /* 0x0000000800288947 */ /* 0x000fea0003800000 */
[----:B------:R-:W-:Y:S01]  /*03a0*/  IADD3 R2, PT, PT, R0, -0xd000000, RZ ;  /* 0xf300000000027810 */ /* 0x000fe20007ffe0ff */
[----:B------:R0:W1:Y:S01]  /*03b0*/  MUFU.RSQ R3, R0 ;  /* 0x0000000000037308 */ /* 0x0000620000001400 */
[----:B------:R-:W-:Y:S02]  /*03c0*/  BSSY.RECONVERGENT B1, `(.L_x_5) ;  /* 0x000000a000017945 */ /* 0x000fe40003800200 */
[----:B------:R-:W-:-:S13]  /*03d0*/  ISETP.GT.U32.AND P0, PT, R2, 0x727fffff, PT ;  /* 0x727fffff0200780c */ /* 0x000fda0003f04070 */
[----:B0-----:R-:W-:Y:S05]  /*03e0*/  @!P0 BRA `(.L_x_6) ;  /* 0x00000000000c8947 */ /* 0x001fea0003800000 */
[----:B------:R-:W-:-:S07]  /*03f0*/  MOV R11, 0x410 ;  /* 0x00000410000b7802 */ /* 0x000fce0000000f00 */
[----:B-1----:R-:W-:Y:S05]  /*0400*/  CALL.REL.NOINC `($__internal_1_$__cuda_sm20_sqrt_rn_f32_slowpath) ;  /* 0x0000001000f47944 */ /* 0x002fea0003c00000 */
[----:B------:R-:W-:Y:S05]  /*0410*/  BRA `(.L_x_7) ;  /* 0x0000000000107947 */ /* 0x000fea0003800000 */
.L_x_6:
[----:B-1----:R-:W-:Y:S01]  /*0420*/  FMUL.FTZ R9, R0, R3 ;  /* 0x0000000300097220 */ /* 0x002fe20000410000 */
[----:B------:R-:W-:-:S03]  /*0430*/  FMUL.FTZ R2, R3, 0.5 ;  /* 0x3f00000003027820 */ /* 0x000fc60000410000 */
[----:B------:R-:W-:-:S04]  /*0440*/  FFMA R0, -R9, R9, R0 ;  /* 0x0000000909007223 */ /* 0x000fc80000000100 */
[----:B------:R-:W-:-:S07]  /*0450*/  FFMA R9, R0, R2, R9 ;  /* 0x0000000200097223 */ /* 0x000fce0000000009 */
.L_x_7:
[----:B------:R-:W-:Y:S05]  /*0460*/  BSYNC.RECONVERGENT B1 ;  /* 0x0000000000017941 */ /* 0x000fea0003800200 */
.L_x_5:
[C---:B------:R-:W-:Y:S01]  /*0470*/  FMUL R4, R9.reuse, 0.63661974668502807617 ;  /* 0x3f22f98309047820 */ /* 0x040fe20000400000 */
[----:B------:R-:W-:Y:S01]  /*0480*/  FSETP.GE.AND P0, PT, |R9|, 105615, PT ;  /* 0x47ce47800900780b */ /* 0x000fe20003f06200 */
[----:B------:R-:W-:Y:S04]  /*0490*/  BSSY.RECONVERGENT B1, `(.L_x_8) ;  /* 0x000003e000017945 */ /* 0x000fe80003800200 */
[----:B------:R-:W0:Y:S02]  /*04a0*/  F2I.NTZ R4, R4 ;  /* 0x0000000400047305 */ /* 0x000e240000203100 */
[----:B0-----:R-:W-:-:S05]  /*04b0*/  I2FP.F32.S32 R0, R4 ;  /* 0x0000000400007245 */ /* 0x001fca0000201400 */
[----:B------:R-:W-:-:S04]  /*04c0*/  FFMA R3, R0, -1.5707962512969970703, R9 ;  /* 0xbfc90fda00037823 */ /* 0x000fc80000000009 */
[----:B------:R-:W-:-:S04]  /*04d0*/  FFMA R3, R0, -7.5497894158615963534e-08, R3 ;  /* 0xb3a2216800037823 */ /* 0x000fc80000000003 */
[----:B------:R-:W-:Y:S01]  /*04e0*/  FFMA R0, R0, -5.3903029534742383927e-15, R3 ;  /* 0xa7c234c500007823 */ /* 0x000fe20000000003 */
[----:B------:R-:W-:Y:S06]  /*04f0*/  @!P0 BRA `(.L_x_9) ;  /* 0x0000000000dc8947 */ /* 0x000fec0003800000 */
[----:B------:R-:W-:-:S13]  /*0500*/  FSETP.NEU.AND P0, PT, |R9|, +INF , PT ;  /* 0x7f8000000900780b */ /* 0x000fda0003f0d200 */
[----:B------:R-:W-:Y:S01]  /*0510*/  @!P0 FMUL R0, RZ, R9 ;  /* 0x00000009ff008220 */ /* 0x000fe20000400000 */
[----:B------:R-:W-:Y:S01]  /*0520*/  @!P0 MOV R4, RZ ;  /* 0x000000ff00048202 */ /* 0x000fe20000000f00 */
[----:B------:R-:W-:Y:S06]  /*0530*/  @!P0 BRA `(.L_x_9) ;  /* 0x0000000000cc8947 */ /* 0x000fec0003800000 */
[----:B------:R-:W-:Y:S01]  /*0540*/  SHF.L.U32 R2, R9, 0x8, RZ ;  /* 0x0000000809027819 */ /* 0x000fe200000006ff */
[----:B------:R-:W-:Y:S01]  /*0550*/  HFMA2 R6, -RZ, RZ, 0, 0 ;  /* 0x00000000ff067431 */ /* 0x000fe200000001ff */
[----:B------:R-:W-:Y:S01]  /*0560*/  MOV R0, R1 ;  /* 0x0000000100007202 */ /* 0x000fe20000000f00 */
[----:B------:R-:W0:Y:S01]  /*0570*/  LDCU.64 UR8, c[0x4][URZ] ;  /* 0x01000000ff0877ac */ /* 0x000e220008000a00 */
[----:B------:R-:W-:Y:S01]  /*0580*/  LOP3.LUT R19, R2, 0x80000000, RZ, 0xfc, !PT ;  /* 0x8000000002137812 */ /* 0x000fe200078efcff */
[----:B------:R-:W-:Y:S01]  /*0590*/  UMOV UR5, URZ ;  /* 0x000000ff00057c82 */ /* 0x000fe20008000000 */
[----:B------:R-:W-:-:S05]  /*05a0*/  UMOV UR4, URZ ;  /* 0x000000ff00047c82 */ /* 0x000fca0008000000 */
.L_x_10:
[----:B0-----:R-:W-:Y:S02]  /*05b0*/  MOV R10, UR8 ;  /* 0x00000008000a7c02 */ /* 0x001fe40008000f00 */
[----:B------:R-:W-:-:S05]  /*05c0*/  MOV R11, UR9 ;  /* 0x00000009000b7c02 */ /* 0x000fca0008000f00 */
[----:B------:R-:W2:Y:S01]  /*05d0*/  LDG.E.CONSTANT R2, desc[UR6][R10.64] ;  /* 0x000000060a027981 */ /* 0x000ea2000c1e9900 */
[----:B------:R-:W-:Y:S02]  /*05e0*/  UIADD3 UR8, UP0, UPT, UR8, 0x4, URZ ;  /* 0x0000000408087890 */ /* 0x000fe4000ff1e0ff */
[----:B------:R-:W-:Y:S02]  /*05f0*/  UIADD3 UR4, UPT, UPT, UR4, 0x1, URZ ;  /* 0x0000000104047890 */ /* 0x000fe4000fffe0ff */
[----:B------:R-:W-:Y:S02]  /*0600*/  UIADD3.X UR9, UPT, UPT, URZ, UR9, URZ, UP0, !UPT ;  /* 0x00000009ff097290 */ /* 0x000fe400087fe4ff */
[----:B------:R-:W-:Y:S01]  /*0610*/  UISETP.NE.AND UP0, UPT, UR4, 0x6, UPT ;  /* 0x000000060400788c */ /* 0x000fe2000bf05270 */
[----:B--2---:R-:W-:-:S03]  /*0620*/  IMAD.WIDE.U32 R2, R2, R19, RZ ;  /* 0x0000001302027225 */ /* 0x004fc600078e00ff */
[----:B------:R-:W-:-:S04]  /*0630*/  IADD3 R17, P0, PT, R2, R6, RZ ;  /* 0x0000000602117210 */ /* 0x000fc80007f1e0ff */
[----:B------:R-:W-:Y:S01]  /*0640*/  IADD3.X R6, PT, PT, R3, UR5, RZ, P0, !PT ;  /* 0x0000000503067c10 */ /* 0x000fe200087fe4ff */
[----:B------:R0:W-:Y:S02]  /*0650*/  STL [R0], R17 ;  /* 0x0000001100007387 */ /* 0x0001e40000100800 */
[----:B0-----:R-:W-:Y:S01]  /*0660*/  IADD3 R0, PT, PT, R0, 0x4, RZ ;  /* 0x0000000400007810 */ /* 0x001fe20007ffe0ff */
[----:B------:R-:W-:Y:S06]  /*0670*/  BRA.U UP0, `(.L_x_10) ;  /* 0xfffffffd00cc7547 */ /* 0x000fec000b83ffff */
[----:B------:R-:W-:Y:S01]  /*0680*/  SHF.R.U32.HI R4, RZ, 0x17, R9 ;  /* 0x00000017ff047819 */ /* 0x000fe20000011609 */
[----:B------:R0:W-:Y:S03]  /*0690*/  STL [R1+0x18], R6 ;  /* 0x0000180601007387 */ /* 0x0001e60000100800 */
[C---:B------:R-:W-:Y:S02]  /*06a0*/  LOP3.LUT R0, R4.reuse, 0xe0, RZ, 0xc0, !PT ;  /* 0x000000e004007812 */ /* 0x040fe400078ec0ff */
[----:B------:R-:W-:Y:S02]  /*06b0*/  LOP3.LUT P0, RZ, R4, 0x1f, RZ, 0xc0, !PT ;  /* 0x0000001f04ff7812 */ /* 0x000fe4000780c0ff */
[----:B------:R-:W-:-:S04]  /*06c0*/  IADD3 R0, PT, PT, R0, -0x80, RZ ;  /* 0xffffff8000007810 */ /* 0x000fc80007ffe0ff */
[----:B------:R-:W-:-:S05]  /*06d0*/  SHF.R.U32.HI R0, RZ, 0x5, R0 ;  /* 0x00000005ff007819 */ /* 0x000fca0000011600 */
[----:B------:R-:W-:-:S05]  /*06e0*/  IMAD R16, R0, -0x4, R1 ;  /* 0xfffffffc00107824 */ /* 0x000fca00078e0201 */
[----:B------:R-:W2:Y:S04]  /*06f0*/  LDL R0, [R16+0x18] ;  /* 0x0000180010007983 */ /* 0x000ea80000100800 */
[----:B------:R-:W2:Y:S04]  /*0700*/  LDL R3, [R16+0x14] ;  /* 0x0000140010037983 */ /* 0x000ea80000100800 */
[----:B------:R-:W3:Y:S01]  /*0710*/  @P0 LDL R2, [R16+0x10] ;  /* 0x0000100010020983 */ /* 0x000ee20000100800 */
[----:B------:R-:W-:Y:S01]  /*0720*/  LOP3.LUT R4, R4, 0x1f, RZ, 0xc0, !PT ;  /* 0x0000001f04047812 */ /* 0x000fe200078ec0ff */
[----:B------:R-:W-:Y:S01]  /*0730*/  UMOV UR4, 0x54442d19 ;  /* 0x54442d1900047882 */ /* 0x000fe20000000000 */
[----:B------:R-:W-:-:S02]  /*0740*/  UMOV UR5, 0x3bf921fb ;  /* 0x3bf921fb00057882 */ /* 0x000fc40000000000 */
[-C--:B--2---:R-:W-:Y:S02]  /*0750*/  @P0 SHF.L.W.U32.HI R0, R3, R4.reuse, R0 ;  /* 0x0000000403000219 */ /* 0x084fe40000010e00 */
[----:B---3--:R-:W-:Y:S02]  /*0760*/  @P0 SHF.L.W.U32.HI R3, R2, R4, R3 ;  /* 0x0000000402030219 */ /* 0x008fe40000010e03 */
[----:B------:R-:W-:Y:S02]  /*0770*/  ISETP.GE.AND P0, PT, R9, RZ, PT ;  /* 0x000000ff0900720c */ /* 0x000fe40003f06270 */
[C---:B------:R-:W-:Y:S02]  /*0780*/  SHF.L.W.U32.HI R2, R3.reuse, 0x2, R0 ;  /* 0x0000000203027819 */ /* 0x040fe40000010e00 */
[----:B------:R-:W-:Y:S02]  /*0790*/  SHF.L.U32 R3, R3, 0x2, RZ ;  /* 0x0000000203037819 */ /* 0x000fe400000006ff */
[----:B------:R-:W-:-:S04]  /*07a0*/  SHF.R.S32.HI R4, RZ, 0x1f, R2 ;  /* 0x0000001fff047819 */ /* 0x000fc80000011402 */
[C---:B------:R-:W-:Y:S02]  /*07b0*/  LOP3.LUT R10, R4.reuse, R3, RZ, 0x3c, !PT ;  /* 0x00000003040a7212 */ /* 0x040fe400078e3cff */
[----:B------:R-:W-:Y:S02]  /*07c0*/  LOP3.LUT R11, R4, R2, RZ, 0x3c, !PT ;  /* 0x00000002040b7212 */ /* 0x000fe400078e3cff */
[----:B------:R-:W-:Y:S02]  /*07d0*/  SHF.R.U32.HI R3, RZ, 0x1e, R0 ;  /* 0x0000001eff037819 */ /* 0x000fe40000011600 */
[C---:B------:R-:W-:Y:S02]  /*07e0*/  LOP3.LUT R0, R2.reuse, R9, RZ, 0x3c, !PT ;  /* 0x0000000902007212 */ /* 0x040fe400078e3cff */
[----:B------:R-:W1:Y:S01]  /*07f0*/  I2F.F64.S64 R10, R10 ;  /* 0x0000000a000a7312 */ /* 0x000e620000301c00 */
[----:B------:R-:W-:Y:S02]  /*0800*/  LEA.HI R4, R2, R3, RZ, 0x1 ;  /* 0x0000000302047211 */ /* 0x000fe400078f08ff */
[----:B------:R-:W-:-:S02]  /*0810*/  ISETP.GE.AND P1, PT, R0, RZ, PT ;  /* 0x000000ff0000720c */ /* 0x000fc40003f26270 */
[----:B------:R-:W-:-:S04]  /*0820*/  IADD3 R0, PT, PT, -R4, RZ, RZ ;  /* 0x000000ff04007210 */ /* 0x000fc80007ffe1ff */
[----:B------:R-:W-:Y:S01]  /*0830*/  @!P0 MOV R4, R0 ;  /* 0x0000000000048202 */ /* 0x000fe20000000f00 */
[----:B-1----:R-:W-:-:S10]  /*0840*/  DMUL R16, R10, UR4 ;  /* 0x000000040a107c28 */ /* 0x002fd40008000000 */
[----:B------:R-:W1:Y:S02]  /*0850*/  F2F.F32.F64 R16, R16 ;  /* 0x0000001000107310 */ /* 0x000e640000301000 */
[----:B01----:R-:W-:-:S07]  /*0860*/  FSEL R0, -R16, R16, !P1 ;  /* 0x0000001010007208 */ /* 0x003fce0004800100 */
.L_x_9:
[----:B------:R-:W-:Y:S05]  /*0870*/  BSYNC.RECONVERGENT B1 ;  /* 0x0000000000017941 */ /* 0x000fea0003800200 */
.L_x_8:
[----:B------:R-:W-:Y:S01]  /*0880*/  IADD3 R2, PT, PT, R9, 0x1800000, RZ ;  /* 0x0180000009027810 */ /* 0x000fe20007ffe0ff */
[----:B------:R-:W-:Y:S03]  /*0890*/  BSSY.RECONVERGENT B1, `(.L_x_11) ;  /* 0x000000d000017945 */ /* 0x000fe60003800200 */
[----:B------:R-:W-:-:S04]  /*08a0*/  LOP3.LUT R2, R2, 0x7f800000, RZ, 0xc0, !PT ;  /* 0x7f80000002027812 */ /* 0x000fc800078ec0ff */
[----:B------:R-:W-:-:S13]  /*08b0*/  ISETP.GT.U32.AND P0, PT, R2, 0x1ffffff, PT ;  /* 0x01ffffff0200780c */ /* 0x000fda0003f04070 */
[----:B------:R-:W-:Y:S05]  /*08c0*/  @P0 BRA `(.L_x_12) ;  /* 0x0000000000140947 */ /* 0x000fea0003800000 */
[----:B------:R-:W-:Y:S02]  /*08d0*/  MOV R2, R9 ;  /* 0x0000000900027202 */ /* 0x000fe40000000f00 */
[----:B------:R-:W-:-:S07]  /*08e0*/  MOV R6, 0x900 ;  /* 0x0000090000067802 */ /* 0x000fce0000000f00 */
[----:B------:R-:W-:Y:S05]  /*08f0*/  CALL.REL.NOINC `($__internal_0_$__cuda_sm20_rcp_rn_f32_slowpath) ;  /* 0x0000000800e47944 */ /* 0x000fea0003c00000 */
[----:B------:R-:W-:Y:S01]  /*0900*/  MOV R3, R9 ;  /* 0x0000000900037202 */ /* 0x000fe20000000f00 */
[----:B------:R-:W-:Y:S06]  /*0910*/  BRA `(.L_x_13) ;  /* 0x0000000000107947 */ /* 0x000fec0003800000 */
.L_x_12:
[----:B------:R-:W0:Y:S02]  /*0920*/  MUFU.RCP R2, R9 ;  /* 0x0000000900027308 */ /* 0x000e240000001000 */
[----:B0-----:R-:W-:-:S04]  /*0930*/  FFMA R3, R2, R9, -1 ;  /* 0xbf80000002037423 */ /* 0x001fc80000000009 */
[----:B------:R-:W-:-:S04]  /*0940*/  FADD.FTZ R3, -R3, -RZ ;  /* 0x800000ff03037221 */ /* 0x000fc80000010100 */
[----:B------:R-:W-:-:S07]  /*0950*/  FFMA R3, R2, R3, R2 ;  /* 0x0000000302037223 */ /* 0x000fce0000000002 */
.L_x_13:
[----:B------:R-:W-:Y:S05]  /*0960*/  BSYNC.RECONVERGENT B1 ;  /* 0x0000000000017941 */ /* 0x000fea0003800200 */
.L_x_11:
[----:B------:R-:W-:Y:S02]  /*0970*/  HFMA2 R2, -RZ, RZ, 0.487060546875, -0.0625 ;  /* 0x37cbac00ff027431 */ /* 0x000fe400000001ff */
[-C--:B------:R-:W-:Y:S01]  /*0980*/  FMUL R9, R0, R0.reuse ;  /* 0x0000000000097220 */ /* 0x080fe20000400000 */
[----:B------:R-:W-:Y:S01]  /*0990*/  MOV R6, 0x394d4153 ;  /* 0x394d415300067802 */ /* 0x000fe20000000f00 */
[----:B------:R-:W-:Y:S01]  /*09a0*/  FMUL R14, R14, R3 ;  /* 0x000000030e0e7220 */ /* 0x000fe20000400000 */
[C---:B------:R-:W-:Y:S01]  /*09b0*/  LOP3.LUT R10, R4.reuse, 0x1, RZ, 0xc0, !PT ;  /* 0x00000001040a7812 */ /* 0x040fe200078ec0ff */
[C---:B------:R-:W-:Y:S01]  /*09c0*/  FFMA R11, R9.reuse, R0, RZ ;  /* 0x00000000090b7223 */ /* 0x040fe200000000ff */
[----:B------:R-:W-:Y:S01]  /*09d0*/  LOP3.LUT P1, RZ, R4, 0x2, RZ, 0xc0, !PT ;  /* 0x0000000204ff7812 */ /* 0x000fe2000782c0ff */
[C---:B------:R-:W-:Y:S01]  /*09e0*/  FFMA R6, R9.reuse, -R6, 0.0083327032625675201416 ;  /* 0x3c0885e409067423 */ /* 0x040fe20000000806 */
[----:B------:R-:W-:Y:S01]  /*09f0*/  ISETP.NE.U32.AND P0, PT, R10, 0x1, PT ;  /* 0x000000010a00780c */ /* 0x000fe20003f05070 */
[----:B------:R-:W-:-:S02]  /*0a00*/  FFMA R2, R9, R2, -0.0013887860113754868507 ;  /* 0xbab607ed09027423 */ /* 0x000fc40000000002 */
[C---:B------:R-:W-:Y:S02]  /*0a10*/  FFMA R6, R9.reuse, R6, -0.16666662693023681641 ;  /* 0xbe2aaaa809067423 */ /* 0x040fe40000000006 */
[----:B------:R-:W-:Y:S02]  /*0a20*/  FFMA R2, R9, R2, 0.041666727513074874878 ;  /* 0x3d2aaabb09027423 */ /* 0x000fe40000000002 */
[----:B------:R-:W-:Y:S01]  /*0a30*/  FFMA R11, R11, R6, R0 ;  /* 0x000000060b0b7223 */ /* 0x000fe20000000000 */
[----:B------:R-:W-:Y:S01]  /*0a40*/  IADD3 R0, PT, PT, R4, 0x1, RZ ;  /* 0x0000000104007810 */ /* 0x000fe20007ffe0ff */
[----:B------:R-:W-:-:S03]  /*0a50*/  FFMA R2, R9, R2, -0.4999999701976776123 ;  /* 0xbeffffff09027423 */ /* 0x000fc60000000002 */
[----:B------:R-:W-:Y:S01]  /*0a60*/  LOP3.LUT P2, RZ, R0, 0x2, RZ, 0xc0, !PT ;  /* 0x0000000200ff7812 */ /* 0x000fe2000784c0ff */
[----:B------:R-:W-:-:S05]  /*0a70*/  FFMA R2, R9, R2, 1 ;  /* 0x3f80000009027423 */ /* 0x000fca0000000002 */
[----:B------:R-:W-:Y:S02]  /*0a80*/  FSEL R0, R2, R11, !P0 ;  /* 0x0000000b02007208 */ /* 0x000fe40004000000 */
[----:B------:R-:W-:Y:S01]  /*0a90*/  FSEL R2, R11, R2, !P0 ;  /* 0x000000020b027208 */ /* 0x000fe20004000000 */
[-C--:B------:R-:W-:Y:S01]  /*0aa0*/  FMUL R11, R12, R3.reuse ;  /* 0x000000030c0b7220 */ /* 0x080fe20000400000 */
[----:B------:R-:W-:Y:S02]  /*0ab0*/  FMUL R3, R5, R3 ;  /* 0x0000000305037220 */ /* 0x000fe40000400000 */
[----:B------:R-:W-:Y:S01]  /*0ac0*/  FSEL R9, R2, -R2, !P2 ;  /* 0x8000000202097208 */ /* 0x000fe20005000000 */
[----:B------:R-:W-:Y:S01]  /*0ad0*/  FMUL R5, R14, R11 ;  /* 0x0000000b0e057220 */ /* 0x000fe20000400000 */
[----:B------:R-:W-:Y:S01]  /*0ae0*/  FSEL R2, R0, -R0, !P1 ;  /* 0x8000000000027208 */ /* 0x000fe20004800000 */
[----:B------:R-:W-:Y:S01]  /*0af0*/  FMUL R25, R14, R3 ;  /* 0x000000030e197220 */ /* 0x000fe20000400000 */
[----:B------:R-:W-:Y:S01]  /*0b00*/  FMUL R24, R11, R11 ;  /* 0x0000000b0b187220 */ /* 0x000fe20000400000 */
[----:B------:R-:W-:-:S02]  /*0b10*/  FADD R0, -R9, 1 ;  /* 0x3f80000009007421 */ /* 0x000fc40000000100 */
[CC--:B------:R-:W-:Y:S01]  /*0b20*/  FMUL R17, R3.reuse, R2.reuse ;  /* 0x0000000203117220 */ /* 0x0c0fe20000400000 */
[-C--:B------:R-:W-:Y:S01]  /*0b30*/  FMUL R26, R3, -R2.reuse ;  /* 0x80000002031a7220 */ /* 0x080fe20000400000 */
[CC--:B------:R-:W-:Y:S01]  /*0b40*/  FMUL R4, R11.reuse, -R2.reuse ;  /* 0x800000020b047220 */ /* 0x0c0fe20000400000 */
[CC--:B------:R-:W-:Y:S01]  /*0b50*/  FMUL R10, R11.reuse, R2.reuse ;  /* 0x000000020b0a7220 */ /* 0x0c0fe20000400000 */
[CC--:B------:R-:W-:Y:S01]  /*0b60*/  FFMA R6, R0.reuse, R5.reuse, R17 ;  /* 0x0000000500067223 */ /* 0x0c0fe20000000011 */
[C---:B------:R-:W-:Y:S01]  /*0b70*/  FFMA R26, R0.reuse, R5, R26 ;  /* 0x00000005001a7223 */ /* 0x040fe2000000001a */
[C---:B------:R-:W-:Y:S01]  /*0b80*/  FFMA R17, R0.reuse, R25, R4 ;  /* 0x0000001900117223 */ /* 0x040fe20000000004 */
[----:B------:R-:W-:Y:S01]  /*0b90*/  FMUL R5, R11, R3 ;  /* 0x000000030b057220 */ /* 0x000fe20000400000 */
[----:B------:R-:W-:Y:S01]  /*0ba0*/  FFMA R25, R0, R25, R10 ;  /* 0x0000001900197223 */ /* 0x000fe2000000000a */
[C---:B------:R-:W-:Y:S01]  /*0bb0*/  FMUL R11, R14.reuse, R2 ;  /* 0x000000020e0b7220 */ /* 0x040fe20000400000 */
[C---:B------:R-:W-:Y:S01]  /*0bc0*/  FMUL R4, R14.reuse, R14 ;  /* 0x0000000e0e047220 */ /* 0x040fe20000400000 */
[----:B------:R-:W-:Y:S01]  /*0bd0*/  FMUL R2, R14, -R2 ;  /* 0x800000020e027220 */ /* 0x000fe20000400000 */
[----:B------:R-:W-:Y:S01]  /*0be0*/  FMUL R10, R3, R3 ;  /* 0x00000003030a7220 */ /* 0x000fe20000400000 */
[C-C-:B------:R-:W-:Y:S01]  /*0bf0*/  FFMA R24, R0.reuse, R24, R9.reuse ;  /* 0x0000001800187223 */ /* 0x140fe20000000009 */
[C---:B------:R-:W-:Y:S01]  /*0c00*/  FFMA R4, R0.reuse, R4, R9 ;  /* 0x0000000400047223 */ /* 0x040fe20000000009 */
[CC--:B------:R-:W-:Y:S01]  /*0c10*/  FFMA R11, R0.reuse, R5.reuse, R11 ;  /* 0x00000005000b7223 */ /* 0x0c0fe2000000000b */
[C---:B------:R-:W-:Y:S01]  /*0c20*/  FFMA R22, R0.reuse, R5, R2 ;  /* 0x0000000500167223 */ /* 0x040fe20000000002 */
[----:B------:R-:W-:-:S07]  /*0c30*/  FFMA R9, R0, R10, R9 ;  /* 0x0000000a00097223 */ /* 0x000fce0000000009 */
.L_x_4:
[----:B------:R-:W-:Y:S05]  /*0c40*/  BSYNC.RECONVERGENT B0 ;  /* 0x0000000000007941 */ /* 0x000fea0003800200 */
.L_x_3:
[----:B------:R-:W0:Y:S01]  /*0c50*/  LDC.64 R2, c[0x0][0x390] ;  /* 0x0000e400ff027b82 */ /* 0x000e220000000a00 */
[----:B------:R-:W-:Y:S01]  /*0c60*/  LEA R15, R15, R15, 0x3 ;  /* 0x0000000f0f0f7211 */ /* 0x000fe200078e18ff */
[----:B------:R-:W1:Y:S01]  /*0c70*/  LDCU.128 UR8, c[0x0][0x3f0] ;  /* 0x00007e00ff0877ac */ /* 0x000e620008000c00 */
[----:B------:R-:W-:Y:S01]  /*0c80*/  LEA R7, R7, R7, 0x1 ;  /* 0x0000000707077211 */ /* 0x000fe200078e08ff */
[----:B------:R-:W2:Y:S01]  /*0c90*/  LDCU.128 UR12, c[0x0][0x400] ;  /* 0x00008000ff0c77ac */ /* 0x000ea20008000c00 */
[----:B------:R-:W3:Y:S01]  /*0ca0*/  LDCU.128 UR16, c[0x0][0x410] ;  /* 0x00008200ff1077ac */ /* 0x000ee20008000c00 */
[----:B------:R-:W4:Y:S01]  /*0cb0*/  LDCU.128 UR28, c[0x0][0x3e0] ;  /* 0x00007c00ff1c77ac */ /* 0x000f220008000c00 */
[----:B------:R-:W5:Y:S01]  /*0cc0*/  LDCU.128 UR20, c[0x0][0x3c0] ;  /* 0x00007800ff1477ac */ /* 0x000f620008000c00 */
[----:B------:R-:W5:Y:S01]  /*0cd0*/  LDCU.128 UR24, c[0x0][0x3d0] ;  /* 0x00007a00ff1877ac */ /* 0x000f620008000c00 */
[----:B0-----:R-:W-:-:S05]  /*0ce0*/  IMAD.WIDE R2, R15, 0x4, R2 ;  /* 0x000000040f027825 */ /* 0x001fca00078e0202 */
[----:B------:R-:W2:Y:S04]  /*0cf0*/  LDG.E.CONSTANT R21, desc[UR6][R2.64] ;  /* 0x0000000602157981 */ /* 0x000ea8000c1e9900 */
[----:B------:R-:W3:Y:S04]  /*0d00*/  LDG.E.CONSTANT R29, desc[UR6][R2.64+0xc] ;  /* 0x00000c06021d7981 */ /* 0x000ee8000c1e9900 */
[----:B------:R-:W4:Y:S04]  /*0d10*/  LDG.E.CONSTANT R27, desc[UR6][R2.64+0x4] ;  /* 0x00000406021b7981 */ /* 0x000f28000c1e9900 */
[----:B------:R-:W5:Y:S04]  /*0d20*/  LDG.E.CONSTANT R15, desc[UR6][R2.64+0x10] ;  /* 0x00001006020f7981 */ /* 0x000f68000c1e9900 */
[----:B------:R-:W5:Y:S04]  /*0d30*/  LDG.E.CONSTANT R5, desc[UR6][R2.64+0x8] ;  /* 0x0000080602057981 */ /* 0x000f68000c1e9900 */
[----:B------:R-:W5:Y:S04]  /*0d40*/  LDG.E.CONSTANT R23, desc[UR6][R2.64+0x14] ;  /* 0x0000140602177981 */ /* 0x000f68000c1e9900 */
[----:B------:R-:W5:Y:S04]  /*0d50*/  LDG.E.CONSTANT R20, desc[UR6][R2.64+0x18] ;  /* 0x0000180602147981 */ /* 0x000f68000c1e9900 */
[----:B------:R-:W5:Y:S04]  /*0d60*/  LDG.E.CONSTANT R19, desc[UR6][R2.64+0x1c] ;  /* 0x00001c0602137981 */ /* 0x000f68000c1e9900 */
[----:B------:R0:W5:Y:S02]  /*0d70*/  LDG.E.CONSTANT R10, desc[UR6][R2.64+0x20] ;  /* 0x00002006020a7981 */ /* 0x000164000c1e9900 */
[----:B0-----:R-:W0:Y:S02]  /*0d80*/  LDC.64 R2, c[0x0][0x3a0] ;  /* 0x0000e800ff027b82 */ /* 0x001e240000000a00 */
[----:B0-----:R-:W-:-:S04]  /*0d90*/  IMAD.WIDE R2, R13, 0x4, R2 ;  /* 0x000000040d027825 */ /* 0x001fc800078e0202 */
[C---:B--2---:R-:W-:Y:S01]  /*0da0*/  FMUL R0, R21.reuse, R4 ;  /* 0x0000000415007220 */ /* 0x044fe20000400000 */
[C---:B------:R-:W-:Y:S01]  /*0db0*/  FMUL R12, R21.reuse, R26 ;  /* 0x0000001a150c7220 */ /* 0x040fe20000400000 */
[-C--:B------:R-:W-:Y:S02]  /*0dc0*/  FMUL R14, R21, R25.reuse ;  /* 0x00000019150e7220 */ /* 0x080fe40000400000 */
[C---:B---3--:R-:W-:Y:S01]  /*0dd0*/  FFMA R21, R29.reuse, R6, R0 ;  /* 0x000000061d157223 */ /* 0x048fe20000000000 */
[C---:B------:R-:W-:Y:S01]  /*0de0*/  FFMA R0, R29.reuse, R24, R12 ;  /* 0x000000181d007223 */ /* 0x040fe2000000000c */
[----:B------:R-:W-:Y:S01]  /*0df0*/  FFMA R14, R29, R22, R14 ;  /* 0x000000161d0e7223 */ /* 0x000fe2000000000e */
[C---:B----4-:R-:W-:Y:S01]  /*0e00*/  FMUL R16, R27.reuse, R4 ;  /* 0x000000041b107220 */ /* 0x050fe20000400000 */
[C---:B------:R-:W-:Y:S01]  /*0e10*/  FMUL R29, R27.reuse, R26 ;  /* 0x0000001a1b1d7220 */ /* 0x040fe20000400000 */
[----:B------:R-:W-:-:S04]  /*0e20*/  FMUL R27, R27, R25 ;  /* 0x000000191b1b7220 */ /* 0x000fc80000400000 */
[----:B-----5:R-:W-:Y:S01]  /*0e30*/  FFMA R18, R15, R22, R27 ;  /* 0x000000160f127223 */ /* 0x020fe2000000001b */
[C---:B------:R-:W-:Y:S01]  /*0e40*/  FMUL R28, R5.reuse, R4 ;  /* 0x00000004051c7220 */ /* 0x040fe20000400000 */
[C---:B------:R-:W-:Y:S01]  /*0e50*/  FMUL R27, R5.reuse, R26 ;  /* 0x0000001a051b7220 */ /* 0x040fe20000400000 */
[----:B------:R-:W-:Y:S02]  /*0e60*/  FMUL R25, R5, R25 ;  /* 0x0000001905197220 */ /* 0x000fe40000400000 */
[----:B------:R-:W0:Y:S01]  /*0e70*/  LDC.64 R4, c[0x0][0x398] ;  /* 0x0000e600ff047b82 */ /* 0x000e220000000a00 */
[C---:B------:R-:W-:Y:S01]  /*0e80*/  FFMA R16, R15.reuse, R6, R16 ;  /* 0x000000060f107223 */ /* 0x040fe20000000010 */
[----:B------:R-:W-:Y:S01]  /*0e90*/  FFMA R12, R15, R24, R29 ;  /* 0x000000180f0c7223 */ /* 0x000fe2000000001d */
[C---:B------:R-:W-:Y:S01]  /*0ea0*/  FFMA R15, R23.reuse, R6, R28 ;  /* 0x00000006170f7223 */ /* 0x040fe2000000001c */
[C---:B------:R-:W-:Y:S01]  /*0eb0*/  FFMA R6, R23.reuse, R24, R27 ;  /* 0x0000001817067223 */ /* 0x040fe2000000001b */
[----:B------:R-:W-:-:S02]  /*0ec0*/  FFMA R22, R23, R22, R25 ;  /* 0x0000001617167223 */ /* 0x000fc40000000019 */
[----:B------:R-:W2:Y:S04]  /*0ed0*/  LDG.E.CONSTANT R25, desc[UR6][R2.64+0x4] ;  /* 0x0000040602197981 */ /* 0x000ea8000c1e9900 */
[----:B------:R-:W3:Y:S01]  /*0ee0*/  LDG.E.CONSTANT R23, desc[UR6][R2.64] ;  /* 0x0000000602177981 */ /* 0x000ee2000c1e9900 */
[----:B0-----:R-:W-:-:S05]  /*0ef0*/  IMAD.WIDE R4, R13, 0x4, R4 ;  /* 0x000000040d047825 */ /* 0x001fca00078e0204 */
[----:B------:R-:W2:Y:S04]  /*0f00*/  LDG.E.CONSTANT R24, desc[UR6][R4.64+0x4] ;  /* 0x0000040604187981 */ /* 0x000ea8000c1e9900 */
[----:B------:R-:W3:Y:S01]  /*0f10*/  LDG.E.CONSTANT R26, desc[UR6][R4.64] ;  /* 0x00000006041a7981 */ /* 0x000ee2000c1e9900 */
[C---:B------:R-:W-:Y:S01]  /*0f20*/  FFMA R21, R20.reuse, R17, R21 ;  /* 0x0000001114157223 */ /* 0x040fe20000000015 */
[C---:B------:R-:W-:Y:S01]  /*0f30*/  FFMA R0, R20.reuse, R11, R0 ;  /* 0x0000000b14007223 */ /* 0x040fe20000000000 */
[C---:B------:R-:W-:Y:S01]  /*0f40*/  FFMA R27, R19.reuse, R17, R16 ;  /* 0x00000011131b7223 */ /* 0x040fe20000000010 */
[C---:B------:R-:W-:Y:S01]  /*0f50*/  FFMA R12, R19.reuse, R11, R12 ;  /* 0x0000000b130c7223 */ /* 0x040fe2000000000c */
[-C--:B------:R-:W-:Y:S01]  /*0f60*/  FFMA R18, R19, R9.reuse, R18 ;  /* 0x0000000913127223 */ /* 0x080fe20000000012 */
[----:B------:R-:W-:Y:S01]  /*0f70*/  FFMA R20, R20, R9, R14 ;  /* 0x0000000914147223 */ /* 0x000fe2000000000e */
[----:B------:R-:W-:-:S02]  /*0f80*/  FFMA R19, R10, R17, R15 ;  /* 0x000000110a137223 */ /* 0x000fc4000000000f */
[----:B------:R-:W0:Y:S01]  /*0f90*/  LDC.64 R14, c[0x0][0x3a8] ;  /* 0x0000ea00ff0e7b82 */ /* 0x000e220000000a00 */
[C---:B------:R-:W-:Y:S01]  /*0fa0*/  FFMA R22, R10.reuse, R9, R22 ;  /* 0x000000090a167223 */ /* 0x040fe20000000016 */
[----:B------:R-:W4:Y:S01]  /*0fb0*/  LDG.E.CONSTANT R4, desc[UR6][R4.64+0x8] ;  /* 0x0000080604047981 */ /* 0x000f22000c1e9900 */
[----:B------:R-:W-:Y:S01]  /*0fc0*/  FFMA R6, R10, R11, R6 ;  /* 0x0000000b0a067223 */ /* 0x000fe20000000006 */
[----:B------:R-:W-:Y:S02]  /*0fd0*/  IADD3 R29, PT, PT, R7, 0x1, RZ ;  /* 0x00000001071d7810 */ /* 0x000fe40007ffe0ff */
[----:B------:R5:W4:Y:S02]  /*0fe0*/  LDG.E.CONSTANT R9, desc[UR6][R2.64+0x8] ;  /* 0x0000080602097981 */ /* 0x000b24000c1e9900 */
[----:B------:R-:W1:Y:S01]  /*0ff0*/  LDC.64 R16, c[0x0][0x380] ;  /* 0x0000e000ff107b82 */ /* 0x000e620000000a00 */
[----:B0-----:R-:W-:-:S05]  /*1000*/  IMAD.WIDE R14, R13, 0x4, R14 ;  /* 0x000000040d0e7825 */ /* 0x001fca00078e020e */
[----:B------:R-:W4:Y:S01]  /*1010*/  LDG.E.CONSTANT R13, desc[UR6][R14.64] ;  /* 0x000000060e0d7981 */ /* 0x000f22000c1e9900 */
[C---:B-1----:R-:W-:Y:S01]  /*1020*/  IMAD.WIDE.U32 R10, R7.reuse, 0x4, R16 ;  /* 0x00000004070a7825 */ /* 0x042fe200078e0010 */
[----:B------:R-:W-:-:S03]  /*1030*/  IADD3 R7, PT, PT, R7, 0x2, RZ ;  /* 0x0000000207077810 */ /* 0x000fc60007ffe0ff */
[--C-:B-----5:R-:W-:Y:S01]  /*1040*/  IMAD.WIDE.U32 R2, R29, 0x4, R16.reuse ;  /* 0x000000041d027825 */ /* 0x120fe200078e0010 */
[----:B------:R-:W5:Y:S03]  /*1050*/  LDG.E R5, desc[UR6][R10.64] ;  /* 0x000000060a057981 */ /* 0x000f66000c1e1900 */
[----:B------:R-:W-:Y:S02]  /*1060*/  IMAD.WIDE.U32 R16, R7, 0x4, R16 ;  /* 0x0000000407107825 */ /* 0x000fe400078e0010 */
[----:B------:R-:W5:Y:S04]  /*1070*/  LDG.E R7, desc[UR6][R2.64] ;  /* 0x0000000602077981 */ /* 0x000f68000c1e1900 */
[----:B------:R-:W5:Y:S01]  /*1080*/  LDG.E R28, desc[UR6][R16.64] ;  /* 0x00000006101c7981 */ /* 0x000f62000c1e1900 */
[----:B--2---:R-:W-:-:S03]  /*1090*/  FFMA R24, R8, R24, R25 ;  /* 0x0000001808187223 */ /* 0x004fc60000000019 */
[----:B------:R-:W2:Y:S01]  /*10a0*/  LDG.E.CONSTANT R25, desc[UR6][R14.64+0x4] ;  /* 0x000004060e197981 */ /* 0x000ea2000c1e9900 */
[----:B---3--:R-:W-:-:S03]  /*10b0*/  FFMA R23, R8, R26, R23 ;  /* 0x0000001a08177223 */ /* 0x008fc60000000017 */
[----:B------:R0:W3:Y:S01]  /*10c0*/  LDG.E.CONSTANT R26, desc[UR6][R14.64+0x8] ;  /* 0x000008060e1a7981 */ /* 0x0000e2000c1e9900 */
[C---:B----4-:R-:W-:Y:S01]  /*10d0*/  FFMA R4, R8.reuse, R4, R9 ;  /* 0x0000000408047223 */ /* 0x050fe20000000009 */
[----:B------:R-:W-:Y:S01]  /*10e0*/  FMUL R9, R8, R8 ;  /* 0x0000000808097220 */ /* 0x000fe20000400000 */
[----:B------:R-:W-:-:S04]  /*10f0*/  FMUL R8, R13, 0.5 ;  /* 0x3f0000000d087820 */ /* 0x000fc80000400000 */
[----:B------:R-:W-:Y:S01]  /*1100*/  FFMA R23, R8, R9, R23 ;  /* 0x0000000908177223 */ /* 0x000fe20000000017 */
[C---:B-----5:R-:W-:Y:S01]  /*1110*/  FMUL R8, R5.reuse, UR8 ;  /* 0x0000000805087c20 */ /* 0x060fe20008400000 */
[C---:B0-----:R-:W-:Y:S01]  /*1120*/  FMUL R14, R5.reuse, UR9 ;  /* 0x00000009050e7c20 */ /* 0x041fe20008400000 */
[----:B------:R-:W-:Y:S02]  /*1130*/  FMUL R15, R5, UR10 ;  /* 0x0000000a050f7c20 */ /* 0x000fe40008400000 */
[C---:B------:R-:W-:Y:S01]  /*1140*/  FFMA R5, R7.reuse, UR11, R8 ;  /* 0x0000000b07057c23 */ /* 0x040fe20008000008 */
[----:B------:R-:W-:-:S03]  /*1150*/  FFMA R13, R7, UR12, R14 ;  /* 0x0000000c070d7c23 */ /* 0x000fc6000800000e */
[C---:B------:R-:W-:Y:S01]  /*1160*/  FFMA R5, R28.reuse, UR14, R5 ;  /* 0x0000000e1c057c23 */ /* 0x040fe20008000005 */
[----:B------:R-:W-:Y:S01]  /*1170*/  FFMA R7, R7, UR13, R15 ;  /* 0x0000000d07077c23 */ /* 0x000fe2000800000f */
[C---:B------:R-:W-:Y:S02]  /*1180*/  FFMA R13, R28.reuse, UR15, R13 ;  /* 0x0000000f1c0d7c23 */ /* 0x040fe4000800000d */
[----:B------:R-:W-:Y:S01]  /*1190*/  FADD R8, R5, UR17 ;  /* 0x0000001105087e21 */ /* 0x000fe20008000000 */
[----:B------:R-:W-:Y:S01]  /*11a0*/  FFMA R7, R28, UR16, R7 ;  /* 0x000000101c077c23 */ /* 0x000fe20008000007 */
[----:B------:R-:W-:Y:S02]  /*11b0*/  FADD R5, R13, UR18 ;  /* 0x000000120d057e21 */ /* 0x000fe40008000000 */
[-C--:B------:R-:W-:Y:S01]  /*11c0*/  FMUL R21, R21, R8.reuse ;  /* 0x0000000815157220 */ /* 0x080fe20000400000 */
[----:B------:R-:W-:Y:S01]  /*11d0*/  FMUL R27, R27, R8 ;  /* 0x000000081b1b7220 */ /* 0x000fe20000400000 */
[----:B------:R-:W-:-:S02]  /*11e0*/  FADD R7, R7, UR19 ;  /* 0x0000001307077e21 */ /* 0x000fc40008000000 */
[-C--:B------:R-:W-:Y:S01]  /*11f0*/  FFMA R21, R0, R5.reuse, R21 ;  /* 0x0000000500157223 */ /* 0x080fe20000000015 */
[----:B------:R-:W-:Y:S01]  /*1200*/  FMUL R19, R19, R8 ;  /* 0x0000000813137220 */ /* 0x000fe20000400000 */
[----:B------:R-:W-:Y:S01]  /*1210*/  FFMA R27, R12, R5, R27 ;  /* 0x000000050c1b7223 */ /* 0x000fe2000000001b */
[----:B------:R-:W-:Y:S01]  /*1220*/  FADD R23, R23, -UR29 ;  /* 0x8000001d17177e21 */ /* 0x000fe20008000000 */
[----:B------:R-:W-:Y:S01]  /*1230*/  FFMA R20, R20, R7, R21 ;  /* 0x0000000714147223 */ /* 0x000fe20000000015 */
[----:B------:R-:W-:Y:S01]  /*1240*/  FFMA R19, R6, R5, R19 ;  /* 0x0000000506137223 */ /* 0x000fe20000000013 */
[-C--:B------:R-:W-:Y:S02]  /*1250*/  FFMA R27, R18, R7.reuse, R27 ;  /* 0x00000007121b7223 */ /* 0x080fe4000000001b */
[----:B------:R-:W-:Y:S01]  /*1260*/  FADD R20, R23, R20 ;  /* 0x0000001417147221 */ /* 0x000fe20000000000 */
[----:B------:R-:W-:-:S03]  /*1270*/  FFMA R19, R22, R7, R19 ;  /* 0x0000000716137223 */ /* 0x000fc60000000013 */
[C---:B------:R-:W-:Y:S01]  /*1280*/  FMUL R5, R20.reuse, UR20 ;  /* 0x0000001414057c20 */ /* 0x040fe20008400000 */
[----:B------:R-:W-:Y:S01]  /*1290*/  FMUL R7, R20, UR23 ;  /* 0x0000001714077c20 */ /* 0x000fe20008400000 */
[----:B--2---:R-:W-:-:S04]  /*12a0*/  FMUL R25, R25, 0.5 ;  /* 0x3f00000019197820 */ /* 0x004fc80000400000 */
[----:B------:R-:W-:Y:S01]  /*12b0*/  FFMA R24, R9, R25, R24 ;  /* 0x0000001909187223 */ /* 0x000fe20000000018 */
[----:B---3--:R-:W-:-:S03]  /*12c0*/  FMUL R26, R26, 0.5 ;  /* 0x3f0000001a1a7820 */ /* 0x008fc60000400000 */
[----:B------:R-:W-:Y:S01]  /*12d0*/  FADD R24, R24, -UR30 ;  /* 0x8000001e18187e21 */ /* 0x000fe20008000000 */
[----:B------:R-:W-:-:S03]  /*12e0*/  FFMA R4, R9, R26, R4 ;  /* 0x0000001a09047223 */ /* 0x000fc60000000004 */
[----:B------:R-:W-:Y:S01]  /*12f0*/  FADD R24, R24, R27 ;  /* 0x0000001b18187221 */ /* 0x000fe20000000000 */
[----:B------:R-:W-:-:S03]  /*1300*/  FADD R4, R4, -UR31 ;  /* 0x8000001f04047e21 */ /* 0x000fc60008000000 */
[----:B------:R-:W-:Y:S01]  /*1310*/  FFMA R5, R24, UR21, R5 ;  /* 0x0000001518057c23 */ /* 0x000fe20008000005 */
[----:B------:R-:W-:Y:S01]  /*1320*/  FADD R4, R4, R19 ;  /* 0x0000001304047221 */ /* 0x000fe20000000000 */
[----:B------:R-:W-:Y:S01]  /*1330*/  FMUL R9, R20, UR26 ;  /* 0x0000001a14097c20 */ /* 0x000fe20008400000 */
[----:B------:R-:W-:Y:S02]  /*1340*/  FFMA R7, R24, UR24, R7 ;  /* 0x0000001818077c23 */ /* 0x000fe40008000007 */
[----:B------:R-:W-:Y:S01]  /*1350*/  FFMA R5, R4, UR22, R5 ;  /* 0x0000001604057c23 */ /* 0x000fe20008000005 */
[----:B------:R-:W-:Y:S01]  /*1360*/  FFMA R9, R24, UR27, R9 ;  /* 0x0000001b18097c23 */ /* 0x000fe20008000009 */
[C---:B------:R-:W-:Y:S02]  /*1370*/  FFMA R7, R4.reuse, UR25, R7 ;  /* 0x0000001904077c23 */ /* 0x040fe40008000007 */
[----:B------:R-:W-:Y:S01]  /*1380*/  FADD R5, R5, -UR17 ;  /* 0x8000001105057e21 */ /* 0x000fe20008000000 */
[----:B------:R-:W-:Y:S01]  /*1390*/  FFMA R9, R4, UR28, R9 ;  /* 0x0000001c04097c23 */ /* 0x000fe20008000009 */
[----:B------:R-:W-:-:S02]  /*13a0*/  FADD R7, R7, -UR18 ;  /* 0x8000001207077e21 */ /* 0x000fc40008000000 */
[C---:B------:R-:W-:Y:S01]  /*13b0*/  FMUL R0, R5.reuse, UR8 ;  /* 0x0000000805007c20 */ /* 0x040fe20008400000 */
[C---:B------:R-:W-:Y:S01]  /*13c0*/  FMUL R4, R5.reuse, UR11 ;  /* 0x0000000b05047c20 */ /* 0x040fe20008400000 */
[----:B------:R-:W-:Y:S01]  /*13d0*/  FMUL R6, R5, UR14 ;  /* 0x0000000e05067c20 */ /* 0x000fe20008400000 */
[----:B------:R-:W-:Y:S01]  /*13e0*/  FADD R9, R9, -UR19 ;  /* 0x8000001309097e21 */ /* 0x000fe20008000000 */
[C---:B------:R-:W-:Y:S01]  /*13f0*/  FFMA R0, R7.reuse, UR9, R0 ;  /* 0x0000000907007c23 */ /* 0x040fe20008000000 */
[C---:B------:R-:W-:Y:S01]  /*1400*/  FFMA R4, R7.reuse, UR12, R4 ;  /* 0x0000000c07047c23 */ /* 0x040fe20008000004 */
[----:B------:R-:W-:Y:S02]  /*1410*/  FFMA R6, R7, UR15, R6 ;  /* 0x0000000f07067c23 */ /* 0x000fe40008000006 */
[C---:B------:R-:W-:Y:S01]  /*1420*/  FFMA R5, R9.reuse, UR10, R0 ;  /* 0x0000000a09057c23 */ /* 0x040fe20008000000 */
[C---:B------:R-:W-:Y:S01]  /*1430*/  FFMA R7, R9.reuse, UR13, R4 ;  /* 0x0000000d09077c23 */ /* 0x040fe20008000004 */
[----:B------:R-:W-:-:S03]  /*1440*/  FFMA R9, R9, UR16, R6 ;  /* 0x0000001009097c23 */ /* 0x000fc60008000006 */
[----:B------:R-:W-:Y:S04]  /*1450*/  STG.E desc[UR6][R10.64], R5 ;  /* 0x000000050a007986 */ /* 0x000fe8000c101906 */
[----:B------:R-:W-:Y:S04]  /*1460*/  STG.E desc[UR6][R2.64], R7 ;  /* 0x0000000702007986 */ /* 0x000fe8000c101906 */
[----:B------:R-:W-:Y:S01]  /*1470*/  STG.E desc[UR6][R16.64], R9 ;  /* 0x0000000910007986 */ /* 0x000fe2000c101906 */
[----:B------:R-:W-:Y:S05]  /*1480*/  EXIT ;  /* 0x000000000000794d */ /* 0x000fea0003800000 */
        .weak           $__internal_0_$__cuda_sm20_rcp_rn_f32_slowpath
        .type           $__internal_0_$__cuda_sm20_rcp_rn_f32_slowpath,@function
        .size           $__internal_0_$__cuda_sm20_rcp_rn_f32_slowpath,($__internal_1_$__cuda_sm20_sqrt_rn_f32_slowpath - $__internal_0_$__cuda_sm20_rcp_rn_f32_slowpath)
$__internal_0_$__cuda_sm20_rcp_rn_f32_slowpath:
[----:B------:R-:W-:Y:S01]  /*1490*/  SHF.L.U32 R3, R2, 0x1, RZ ;  /* 0x0000000102037819 */ /* 0x000fe200000006ff */
[----:B------:R-:W-:Y:S03]  /*14a0*/  BSSY.RECONVERGENT B2, `(.L_x_14) ;  /* 0x0000030000027945 */ /* 0x000fe60003800200 */
[----:B------:R-:W-:-:S04]  /*14b0*/  SHF.R.U32.HI R3, RZ, 0x18, R3 ;  /* 0x00000018ff037819 */ /* 0x000fc80000011603 */
[----:B------:R-:W-:-:S13]  /*14c0*/  ISETP.NE.U32.AND P0, PT, R3, RZ, PT ;  /* 0x000000ff0300720c */ /* 0x000fda0003f05070 */
[----:B------:R-:W-:Y:S05]  /*14d0*/  @P0 BRA `(.L_x_15) ;  /* 0x0000000000280947 */ /* 0x000fea0003800000 */
[----:B------:R-:W-:-:S04]  /*14e0*/  SHF.L.U32 R3, R2, 0x1, RZ ;  /* 0x0000000102037819 */ /* 0x000fc800000006ff */
[----:B------:R-:W-:-:S13]  /*14f0*/  ISETP.NE.AND P0, PT, R3, RZ, PT ;  /* 0x000000ff0300720c */ /* 0x000fda0003f05270 */
[----:B------:R-:W-:Y:S01]  /*1500*/  @P0 FFMA R10, R2, 1.84467440737095516160e+19, RZ ;  /* 0x5f800000020a0823 */ /* 0x000fe200000000ff */
[----:B------:R-:W-:Y:S08]  /*1510*/  @!P0 MUFU.RCP R9, R2 ;  /* 0x0000000200098308 */ /* 0x000ff00000001000 */
[----:B------:R-:W0:Y:S02]  /*1520*/  @P0 MUFU.RCP R3, R10 ;  /* 0x0000000a00030308 */ /* 0x000e240000001000 */
[----:B0-----:R-:W-:-:S04]  /*1530*/  @P0 FFMA R11, R10, R3, -1 ;  /* 0xbf8000000a0b0423 */ /* 0x001fc80000000003 */
[----:B------:R-:W-:-:S04]  /*1540*/  @P0 FADD.FTZ R16, -R11, -RZ ;  /* 0x800000ff0b100221 */ /* 0x000fc80000010100 */
[----:B------:R-:W-:-:S04]  /*1550*/  @P0 FFMA R3, R3, R16, R3 ;  /* 0x0000001003030223 */ /* 0x000fc80000000003 */
[----:B------:R-:W-:Y:S01]  /*1560*/  @P0 FFMA R9, R3, 1.84467440737095516160e+19, RZ ;  /* 0x5f80000003090823 */ /* 0x000fe200000000ff */
[----:B------:R-:W-:Y:S06]  /*1570*/  BRA `(.L_x_16) ;  /* 0x0000000000887947 */ /* 0x000fec0003800000 */
.L_x_15:
[----:B------:R-:W-:-:S04]  /*1580*/  IADD3 R18, PT, PT, R3, -0xfd, RZ ;  /* 0xffffff0303127810 */ /* 0x000fc80007ffe0ff */
[----:B------:R-:W-:-:S13]  /*1590*/  ISETP.GT.U32.AND P0, PT, R18, 0x1, PT ;  /* 0x000000011200780c */ /* 0x000fda0003f04070 */
[----:B------:R-:W-:Y:S05]  /*15a0*/  @P0 BRA `(.L_x_17) ;  /* 0x0000000000780947 */ /* 0x000fea0003800000 */
[----:B------:R-:W-:Y:S01]  /*15b0*/  LOP3.LUT R9, R2, 0x7fffff, RZ, 0xc0, !PT ;  /* 0x007fffff02097812 */ /* 0x000fe200078ec0ff */
[----:B------:R-:W-:Y:S01]  /*15c0*/  HFMA2 R17, -RZ, RZ, 0, 1.78813934326171875e-07 ;  /* 0x00000003ff117431 */ /* 0x000fe200000001ff */
[----:B------:R-:W-:Y:S02]  /*15d0*/  IADD3 R3, PT, PT, R3, -0xfc, RZ ;  /* 0xffffff0403037810 */ /* 0x000fe40007ffe0ff */
[----:B------:R-:W-:-:S04]  /*15e0*/  LOP3.LUT R9, R9, 0x3f800000, RZ, 0xfc, !PT ;  /* 0x3f80000009097812 */ /* 0x000fc800078efcff */
[----:B------:R-:W0:Y:S01]  /*15f0*/  MUFU.RCP R10, R9 ;  /* 0x00000009000a7308 */ /* 0x000e220000001000 */
[----:B------:R-:W-:Y:S01]  /*1600*/  SHF.L.U32 R17, R17, R18, RZ ;  /* 0x0000001211117219 */ /* 0x000fe200000006ff */
[----:B0-----:R-:W-:-:S04]  /*1610*/  FFMA R11, R9, R10, -1 ;  /* 0xbf800000090b7423 */ /* 0x001fc8000000000a */
[----:B------:R-:W-:-:S04]  /*1620*/  FADD.FTZ R11, -R11, -RZ ;  /* 0x800000ff0b0b7221 */ /* 0x000fc80000010100 */
[CCC-:B------:R-:W-:Y:S01]  /*1630*/  FFMA.RM R16, R10.reuse, R11.reuse, R10.reuse ;  /* 0x0000000b0a107223 */ /* 0x1c0fe2000000400a */
[----:B------:R-:W-:-:S04]  /*1640*/  FFMA.RP R11, R10, R11, R10 ;  /* 0x0000000b0a0b7223 */ /* 0x000fc8000000800a */
[C---:B------:R-:W-:Y:S02]  /*1650*/  LOP3.LUT R10, R16.reuse, 0x7fffff, RZ, 0xc0, !PT ;  /* 0x007fffff100a7812 */ /* 0x040fe400078ec0ff */
[----:B------:R-:W-:Y:S02]  /*1660*/  FSETP.NEU.FTZ.AND P0, PT, R16, R11, PT ;  /* 0x0000000b1000720b */ /* 0x000fe40003f1d000 */
[----:B------:R-:W-:Y:S02]  /*1670*/  LOP3.LUT R10, R10, 0x800000, RZ, 0xfc, !PT ;  /* 0x008000000a0a7812 */ /* 0x000fe400078efcff */
[----:B------:R-:W-:Y:S02]  /*1680*/  SEL R11, RZ, 0xffffffff, !P0 ;  /* 0xffffffffff0b7807 */ /* 0x000fe40004000000 */
[----:B------:R-:W-:Y:S02]  /*1690*/  LOP3.LUT R17, R17, R10, RZ, 0xc0, !PT ;  /* 0x0000000a11117212 */ /* 0x000fe400078ec0ff */
[----:B------:R-:W-:-:S02]  /*16a0*/  IADD3 R11, PT, PT, -R11, RZ, RZ ;  /* 0x000000ff0b0b7210 */ /* 0x000fc40007ffe1ff */
[-C--:B------:R-:W-:Y:S02]  /*16b0*/  SHF.R.U32.HI R17, RZ, R18.reuse, R17 ;  /* 0x00000012ff117219 */ /* 0x080fe40000011611 */
[--C-:B------:R-:W-:Y:S02]  /*16c0*/  LOP3.LUT P1, RZ, R11, R18, R10.reuse, 0xf8, !PT ;  /* 0x000000120bff7212 */ /* 0x100fe4000782f80a */
[C---:B------:R-:W-:Y:S02]  /*16d0*/  LOP3.LUT P0, RZ, R17.reuse, 0x1, RZ, 0xc0, !PT ;  /* 0x0000000111ff7812 */ /* 0x040fe4000780c0ff */
[----:B------:R-:W-:Y:S02]  /*16e0*/  LOP3.LUT P2, RZ, R17, 0x2, RZ, 0xc0, !PT ;  /* 0x0000000211ff7812 */ /* 0x000fe4000784c0ff */
[----:B------:R-:W-:Y:S02]  /*16f0*/  SHF.R.U32.HI R3, RZ, R3, R10 ;  /* 0x00000003ff037219 */ /* 0x000fe4000001160a */
[----:B------:R-:W-:-:S02]  /*1700*/  PLOP3.LUT P0, PT, P0, P1, P2, 0xe0, 0x0 ;  /* 0x000000000000781c */ /* 0x000fc40000703c20 */
[----:B------:R-:W-:Y:S02]  /*1710*/  LOP3.LUT P1, RZ, R2, 0x7fffff, RZ, 0xc0, !PT ;  /* 0x007fffff02ff7812 */ /* 0x000fe4000782c0ff */
[----:B------:R-:W-:-:S04]  /*1720*/  SEL R9, RZ, 0x1, !P0 ;  /* 0x00000001ff097807 */ /* 0x000fc80004000000 */
[----:B------:R-:W-:-:S04]  /*1730*/  IADD3 R9, PT, PT, -R9, RZ, RZ ;  /* 0x000000ff09097210 */ /* 0x000fc80007ffe1ff */
[----:B------:R-:W-:-:S13]  /*1740*/  ISETP.GE.AND P0, PT, R9, RZ, PT ;  /* 0x000000ff0900720c */ /* 0x000fda0003f06270 */
[----:B------:R-:W-:-:S04]  /*1750*/  @!P0 IADD3 R3, PT, PT, R3, 0x1, RZ ;  /* 0x0000000103038810 */ /* 0x000fc80007ffe0ff */
[----:B------:R-:W-:-:S04]  /*1760*/  @!P1 SHF.L.U32 R3, R3, 0x1, RZ ;  /* 0x0000000103039819 */ /* 0x000fc800000006ff */
[----:B------:R-:W-:Y:S01]  /*1770*/  LOP3.LUT R9, R3, 0x80000000, R2, 0xf8, !PT ;  /* 0x8000000003097812 */ /* 0x000fe200078ef802 */
[----:B------:R-:W-:Y:S06]  /*1780*/  BRA `(.L_x_16) ;  /* 0x0000000000047947 */ /* 0x000fec0003800000 */
.L_x_17:
[----:B------:R0:W1:Y:S02]  /*1790*/  MUFU.RCP R9, R2 ;  /* 0x0000000200097308 */ /* 0x0000640000001000 */
.L_x_16:
[----:B------:R-:W-:Y:S05]  /*17a0*/  BSYNC.RECONVERGENT B2 ;  /* 0x0000000000027941 */ /* 0x000fea0003800200 */
.L_x_14:
[----:B------:R-:W-:Y:S01]  /*17b0*/  HFMA2 R3, -RZ, RZ, 0, 0 ;  /* 0x00000000ff037431 */ /* 0x000fe200000001ff */
[----:B0-----:R-:W-:-:S04]  /*17c0*/  MOV R2, R6 ;  /* 0x0000000600027202 */ /* 0x001fc80000000f00 */
[----:B-1----:R-:W-:Y:S05]  /*17d0*/  RET.REL.NODEC R2 `(undistort_points) ;  /* 0xffffffe802087950 */ /* 0x002fea0003c3ffff */
        .weak           $__internal_1_$__cuda_sm20_sqrt_rn_f32_slowpath
        .type           $__internal_1_$__cuda_sm20_sqrt_rn_f32_slowpath,@function
        .size           $__internal_1_$__cuda_sm20_sqrt_rn_f32_slowpath,(.L_x_165 - $__internal_1_$__cuda_sm20_sqrt_rn_f32_slowpath)
$__internal_1_$__cuda_sm20_sqrt_rn_f32_slowpath:
[----:B------:R-:W-:-:S13]  /*17e0*/  LOP3.LUT P0, RZ, R0, 0x7fffffff, RZ, 0xc0, !PT ;  /* 0x7fffffff00ff7812 */ /* 0x000fda000780c0ff */
[----:B------:R-:W-:Y:S01]  /*17f0*/  @!P0 MOV R2, R0 ;  /* 0x0000000000028202 */ /* 0x000fe20000000f00 */
[----:B------:R-:W-:Y:S06]  /*1800*/  @!P0 BRA `(.L_x_18) ;  /* 0x0000000000408947 */ /* 0x000fec0003800000 */
[----:B------:R-:W-:-:S13]  /*1810*/  FSETP.GEU.FTZ.AND P0, PT, R0, RZ, PT ;  /* 0x000000ff0000720b */ /* 0x000fda0003f1e000 */
[----:B------:R-:W-:Y:S01]  /*1820*/  @!P0 MOV R2, 0x7fffffff ;  /* 0x7fffffff00028802 */ /* 0x000fe20000000f00 */
[----:B------:R-:W-:Y:S06]  /*1830*/  @!P0 BRA `(.L_x_18) ;  /* 0x0000000000348947 */ /* 0x000fec0003800000 */
[----:B------:R-:W-:-:S13]  /*1840*/  FSETP.GTU.FTZ.AND P0, PT, |R0|, +INF , PT ;  /* 0x7f8000000000780b */ /* 0x000fda0003f1c200 */
[----:B------:R-:W-:Y:S01]  /*1850*/  @P0 FADD.FTZ R2, R0, 1 ;  /* 0x3f80000000020421 */ /* 0x000fe20000010000 */
[----:B------:R-:W-:Y:S06]  /*1860*/  @P0 BRA `(.L_x_18) ;  /* 0x0000000000280947 */ /* 0x000fec0003800000 */
[----:B------:R-:W-:-:S13]  /*1870*/  FSETP.NEU.FTZ.AND P0, PT, |R0|, +INF , PT ;  /* 0x7f8000000000780b */ /* 0x000fda0003f1d200 */
[----:B------:R-:W-:-:S04]  /*1880*/  @P0 FFMA R3, R0, 1.84467440737095516160e+19, RZ ;  /* 0x5f80000000030823 */ /* 0x000fc800000000ff */
[----:B------:R-:W0:Y:S02]  /*1890*/  @P0 MUFU.RSQ R2, R3 ;  /* 0x0000000300020308 */ /* 0x000e240000001400 */
[----:B0-----:R-:W-:Y:S01]  /*18a0*/  @P0 FMUL.FTZ R4, R3, R2 ;  /* 0x0000000203040220 */ /* 0x001fe20000410000 */
[----:B------:R-:W-:Y:S01]  /*18b0*/  @P0 FMUL.FTZ R10, R2, 0.5 ;  /* 0x3f000000020a0820 */ /* 0x000fe20000410000 */
[----:B------:R-:W-:Y:S02]  /*18c0*/  @!P0 MOV R2, R0 ;  /* 0x0000000000028202 */ /* 0x000fe40000000f00 */
[----:B------:R-:W-:-:S04]  /*18d0*/  @P0 FADD.FTZ R6, -R4, -RZ ;  /* 0x800000ff04060221 */ /* 0x000fc80000010100 */
[----:B------:R-:W-:-:S04]  /*18e0*/  @P0 FFMA R9, R4, R6, R3 ;  /* 0x0000000604090223 */ /* 0x000fc80000000003 */
[----:B------:R-:W-:-:S04]  /*18f0*/  @P0 FFMA R9, R9, R10, R4 ;  /* 0x0000000a09090223 */ /* 0x000fc80000000004 */
[----:B------:R-:W-:-:S07]  /*1900*/  @P0 FMUL.FTZ R2, R9, 2.3283064365386962891e-10 ;  /* 0x2f80000009020820 */ /* 0x000fce0000410000 */
.L_x_18:
[----:B------:R-:W-:Y:S01]  /*1910*/  HFMA2 R3, -RZ, RZ, 0, 0 ;  /* 0x00000000ff037431 */ /* 0x000fe200000001ff */
[----:B------:R-:W-:Y:S02]  /*1920*/  MOV R9, R2 ;  /* 0x0000000200097202 */ /* 0x000fe40000000f00 */
[----:B------:R-:W-:-:S04]  /*1930*/  MOV R2, R11 ;  /* 0x0000000b00027202 */ /* 0x000fc80000000f00 */
[----:B------:R-:W-:Y:S05]  /*1940*/  RET.REL.NODEC R2 `(undistort_points) ;  /* 0xffffffe402ac7950 */ /* 0x000fea0003c3ffff */
.L_x_19:
[----:B------:R-:W-:-:S00]  /*1950*/  BRA `(.L_x_19) ;  /* 0xfffffffc00fc7947 */ /* 0x000fc0000383ffff */
[----:B------:R-:W-:-:S00]  /*1960*/  NOP ;  /* 0x0000000000007918 */ /* 0x000fc00000000000 */
        /* <DEDUP_REMOVED lines=9> */
.L_x_165:


//--------------------- .text.hth_combined_partial --------------------------
	.section	.text.hth_combined_partial,"ax",@progbits
	.align	128
        .global         hth_combined_partial
        .type           hth_combined_partial,@function
        .size           hth_combined_partial,(.L_x_166 - hth_combined_partial)
        .other          hth_combined_partial,@"STO_CUDA_ENTRY STV_DEFAULT"
hth_combined_partial:
.text.hth_combined_partial:
[----:B------:R-:W-:Y:S01]  /*0000*/  LDC R1, c[0x0][0x37c] ;  /* 0x0000df00ff017b82 */ /* 0x000fe20000000800 */
[----:B------:R-:W0:Y:S01]  /*0010*/  S2R R22, SR_CTAID.X ;  /* 0x0000000000167919 */ /* 0x000e220000002500 */
[----:B------:R-:W0:Y:S01]  /*0020*/  LDCU UR4, c[0x0][0x360] ;  /* 0x00006c00ff0477ac */ /* 0x000e220008000800 */
[----:B------:R-:W-:Y:S01]  /*0030*/  MOV R0, 0x400 ;  /* 0x0000040000007802 */ /* 0x000fe20000000f00 */
[----:B------:R-:W-:Y:S01]  /*0040*/  BSSY.RECONVERGENT B0, `(.L_x_20) ;  /* 0x000002f000007945 */ /* 0x000fe20003800200 */
[----:B------:R-:W0:Y:S01]  /*0050*/  S2R R21, SR_TID.X ;  /* 0x0000000000157919 */ /* 0x000e220000002100 */
[----:B------:R-:W1:Y:S01]  /*0060*/  LDCU UR5, c[0x0][0x3a0] ;  /* 0x00007400ff0577ac */ /* 0x000e620008000800 */
[----:B------:R-:W2:Y:S01]  /*0070*/  S2R R23, SR_CgaCtaId ;  /* 0x0000000000177919 */ /* 0x000ea20000008800 */
[----:B------:R-:W3:Y:S01]  /*0080*/  LDCU.64 UR6, c[0x0][0x358] ;  /* 0x00006b00ff0677ac */ /* 0x000ee20008000a00 */
[----:B0-----:R-:W-:Y:S01]  /*0090*/  IMAD R5, R22, UR4, R21 ;  /* 0x0000000416057c24 */ /* 0x001fe2000f8e0215 */
[----:B--2---:R-:W-:-:S04]  /*00a0*/  LEA R20, R23, R0, 0x18 ;  /* 0x0000000017147211 */ /* 0x004fc800078ec0ff */
[----:B-1----:R-:W-:Y:S01]  /*00b0*/  ISETP.GE.U32.AND P0, PT, R5, UR5, PT ;  /* 0x0000000505007c0c */ /* 0x002fe2000bf06070 */
[----:B------:R-:W-:-:S12]  /*00c0*/  IMAD R24, R21, 0x30, R20 ;  /* 0x0000003015187824 */ /* 0x000fd800078e0214 */
[----:B---3--:R-:W-:Y:S05]  /*00d0*/  @P0 BRA `(.L_x_21) ;  /* 0x0000000000780947 */ /* 0x008fea0003800000 */
[----:B------:R-:W0:Y:S01]  /*00e0*/  LDC.64 R2, c[0x0][0x380] ;  /* 0x0000e000ff027b82 */ /* 0x000e220000000a00 */
[----:B------:R-:W-:-:S05]  /*00f0*/  IMAD R27, R5, 0xc, RZ ;  /* 0x0000000c051b7824 */ /* 0x000fca00078e02ff */
[C---:B------:R-:W-:Y:S02]  /*0100*/  IADD3 R19, PT, PT, R27.reuse, 0x4, RZ ;  /* 0x000000041b137810 */ /* 0x040fe40007ffe0ff */
[----:B------:R-:W1:Y:S01]  /*0110*/  LDC.64 R16, c[0x0][0x388] ;  /* 0x0000e200ff107b82 */ /* 0x000e620000000a00 */
[C---:B------:R-:W-:Y:S01]  /*0120*/  IADD3 R7, PT, PT, R27.reuse, 0x8, RZ ;  /* 0x000000081b077810 */ /* 0x040fe20007ffe0ff */
[----:B0-----:R-:W-:-:S04]  /*0130*/  IMAD.WIDE.U32 R26, R27, 0x4, R2 ;  /* 0x000000041b1a7825 */ /* 0x001fc800078e0002 */
[--C-:B------:R-:W-:Y:S01]  /*0140*/  IMAD.WIDE.U32 R18, R19, 0x4, R2.reuse ;  /* 0x0000000413127825 */ /* 0x100fe200078e0002 */
[----:B------:R-:W2:Y:S03]  /*0150*/  LDG.E.CONSTANT R4, desc[UR6][R26.64] ;  /* 0x000000061a047981 */ /* 0x000ea6000c1e9900 */
[----:B------:R-:W-:Y:S01]  /*0160*/  IMAD.WIDE.U32 R2, R7, 0x4, R2 ;  /* 0x0000000407027825 */ /* 0x000fe200078e0002 */
[----:B------:R-:W2:Y:S03]  /*0170*/  LDG.E.CONSTANT R6, desc[UR6][R26.64+0x8] ;  /* 0x000008061a067981 */ /* 0x000ea6000c1e9900 */
[----:B-1----:R-:W-:Y:S01]  /*0180*/  IMAD.WIDE.U32 R16, R5, 0x4, R16 ;  /* 0x0000000405107825 */ /* 0x002fe200078e0010 */
[----:B------:R-:W2:Y:S04]  /*0190*/  LDG.E.CONSTANT R7, desc[UR6][R26.64+0xc] ;  /* 0x00000c061a077981 */ /* 0x000ea8000c1e9900 */
[----:B------:R-:W2:Y:S04]  /*01a0*/  LDG.E.CONSTANT R5, desc[UR6][R26.64+0x4] ;  /* 0x000004061a057981 */ /* 0x000ea8000c1e9900 */
[----:B------:R-:W3:Y:S04]  /*01b0*/  LDG.E.CONSTANT R8, desc[UR6][R18.64] ;  /* 0x0000000612087981 */ /* 0x000ee8000c1e9900 */
[----:B------:R-:W3:Y:S04]  /*01c0*/  LDG.E.CONSTANT R9, desc[UR6][R18.64+0x4] ;  /* 0x0000040612097981 */ /* 0x000ee8000c1e9900 */
[----:B------:R-:W3:Y:S04]  /*01d0*/  LDG.E.CONSTANT R10, desc[UR6][R18.64+0x8] ;  /* 0x00000806120a7981 */ /* 0x000ee8000c1e9900 */
[----:B------:R-:W3:Y:S04]  /*01e0*/  LDG.E.CONSTANT R11, desc[UR6][R18.64+0xc] ;  /* 0x00000c06120b7981 */ /* 0x000ee8000c1e9900 */
[----:B------:R-:W4:Y:S04]  /*01f0*/  LDG.E.CONSTANT R12, desc[UR6][R2.64] ;  /* 0x00000006020c7981 */ /* 0x000f28000c1e9900 */
[----:B------:R-:W4:Y:S04]  /*0200*/  LDG.E.CONSTANT R13, desc[UR6][R2.64+0x4] ;  /* 0x00000406020d7981 */ /* 0x000f28000c1e9900 */
[----:B------:R-:W4:Y:S04]  /*0210*/  LDG.E.CONSTANT R14, desc[UR6][R2.64+0x8] ;  /* 0x00000806020e7981 */ /* 0x000f28000c1e9900 */
[----:B------:R-:W4:Y:S04]  /*0220*/  LDG.E.CONSTANT R15, desc[UR6][R2.64+0xc] ;  /* 0x00000c06020f7981 */ /* 0x000f28000c1e9900 */
[----:B------:R-:W5:Y:S01]  /*0230*/  LDG.E.CONSTANT R16, desc[UR6][R16.64] ;  /* 0x0000000610107981 */ /* 0x000f62000c1e9900 */
[----:B------:R-:W-:-:S04]  /*0240*/  IADD3 R0, PT, PT, R0, 0x3000, RZ ;  /* 0x0000300000007810 */ /* 0x000fc80007ffe0ff */
[----:B------:R-:W-:-:S04]  /*0250*/  LEA R0, R23, R0, 0x18 ;  /* 0x0000000017007211 */ /* 0x000fc800078ec0ff */
[----:B------:R-:W-:Y:S01]  /*0260*/  LEA R23, R21, R0, 0x2 ;  /* 0x0000000015177211 */ /* 0x000fe200078e10ff */
[----:B--2---:R1:W-:Y:S04]  /*0270*/  STS.128 [R24], R4 ;  /* 0x0000000418007388 */ /* 0x0043e80000000c00 */
[----:B---3--:R1:W-:Y:S04]  /*0280*/  STS.128 [R24+0x10], R8 ;  /* 0x0000100818007388 */ /* 0x0083e80000000c00 */
[----:B----4-:R1:W-:Y:S04]  /*0290*/  STS.128 [R24+0x20], R12 ;  /* 0x0000200c18007388 */ /* 0x0103e80000000c00 */
[----:B-----5:R1:W-:Y:S01]  /*02a0*/  STS [R23], R16 ;  /* 0x0000001017007388 */ /* 0x0203e20000000800 */
[----:B------:R-:W-:Y:S05]  /*02b0*/  BRA `(.L_x_22) ;  /* 0x00000000001c7947 */ /* 0x000fea0003800000 */
.L_x_21:
[----:B------:R-:W-:Y:S01]  /*02c0*/  IADD3 R0, PT, PT, R0, 0x3000, RZ ;  /* 0x0000300000007810 */ /* 0x000fe20007ffe0ff */
[----:B------:R0:W-:Y:S03]  /*02d0*/  STS.128 [R24], RZ ;  /* 0x000000ff18007388 */ /* 0x0001e60000000c00 */
[----:B------:R-:W-:Y:S01]  /*02e0*/  LEA R0, R23, R0, 0x18 ;  /* 0x0000000017007211 */ /* 0x000fe200078ec0ff */
[----:B------:R0:W-:Y:S03]  /*02f0*/  STS.128 [R24+0x10], RZ ;  /* 0x000010ff18007388 */ /* 0x0001e60000000c00 */
[----:B------:R-:W-:Y:S01]  /*0300*/  LEA R0, R21, R0, 0x2 ;  /* 0x0000000015007211 */ /* 0x000fe200078e10ff */
[----:B------:R0:W-:Y:S04]  /*0310*/  STS.128 [R24+0x20], RZ ;  /* 0x000020ff18007388 */ /* 0x0001e80000000c00 */
[----:B------:R0:W-:Y:S02]  /*0320*/  STS [R0], RZ ;  /* 0x000000ff00007388 */ /* 0x0001e40000000800 */
.L_x_22:
[----:B------:R-:W-:Y:S05]  /*0330*/  BSYNC.RECONVERGENT B0 ;  /* 0x0000000000007941 */ /* 0x000fea0003800200 */
.L_x_20:
[----:B------:R-:W-:Y:S01]  /*0340*/  BAR.SYNC.DEFER_BLOCKING 0x0 ;  /* 0x0000000000007b1d */ /* 0x000fe20000010000 */
[----:B------:R-:W-:-:S13]  /*0350*/  ISETP.GT.U32.AND P0, PT, R21, 0x4d, PT ;  /* 0x0000004d1500780c */ /* 0x000fda0003f04070 */
[----:B------:R-:W-:Y:S05]  /*0360*/  @P0 EXIT ;  /* 0x000000000000094d */ /* 0x000fea0003800000 */
[----:B------:R-:W-:Y:S01]  /*0370*/  HFMA2 R3, -RZ, RZ, 2.5, 0 ;  /* 0x41000000ff037431 */ /* 0x000fe200000001ff */
[----:B------:R-:W-:Y:S01]  /*0380*/  IADD3 R2, PT, PT, -R21, 0x4d, RZ ;  /* 0x0000004d15027810 */ /* 0x000fe20007ffe1ff */
[----:B------:R-:W-:Y:S03]  /*0390*/  BSSY.RECONVERGENT B0, `(.L_x_23) ;  /* 0x000000f000007945 */ /* 0x000fe60003800200 */
[----:B0-----:R-:W-:-:S05]  /*03a0*/  I2FP.F32.U32 R0, R2 ;  /* 0x0000000200007245 */ /* 0x001fca0000201000 */
[----:B------:R-:W-:-:S04]  /*03b0*/  FFMA R0, R0, R3, 1 ;  /* 0x3f80000000007423 */ /* 0x000fc80000000003 */
[----:B------:R0:W2:Y:S01]  /*03c0*/  MUFU.RSQ R3, R0 ;  /* 0x0000000000037308 */ /* 0x0000a20000001400 */
[----:B-1----:R-:W-:-:S04]  /*03d0*/  IADD3 R4, PT, PT, R0, -0xd000000, RZ ;  /* 0xf300000000047810 */ /* 0x002fc80007ffe0ff */
[----:B------:R-:W-:-:S13]  /*03e0*/  ISETP.GT.U32.AND P0, PT, R4, 0x727fffff, PT ;  /* 0x727fffff0400780c */ /* 0x000fda0003f04070 */
[----:B0-2---:R-:W-:Y:S05]  /*03f0*/  @!P0 BRA `(.L_x_24) ;  /* 0x0000000000108947 */ /* 0x005fea0003800000 */
[----:B------:R-:W-:-:S07]  /*0400*/  MOV R8, 0x420 ;  /* 0x0000042000087802 */ /* 0x000fce0000000f00 */
[----:B------:R-:W-:Y:S05]  /*0410*/  CALL.REL.NOINC `($__internal_2_$__cuda_sm20_sqrt_rn_f32_slowpath) ;  /* 0x0000000400807944 */ /* 0x000fea0003c00000 */
[----:B------:R-:W-:Y:S01]  /*0420*/  MOV R0, R3 ;  /* 0x0000000300007202 */ /* 0x000fe20000000f00 */
[----:B------:R-:W-:Y:S06]  /*0430*/  BRA `(.L_x_25) ;  /* 0x0000000000107947 */ /* 0x000fec0003800000 */
.L_x_24:
[----:B------:R-:W-:Y:S01]  /*0440*/  FMUL.FTZ R5, R0, R3 ;  /* 0x0000000300057220 */ /* 0x000fe20000410000 */
[----:B------:R-:W-:-:S03]  /*0450*/  FMUL.FTZ R3, R3, 0.5 ;  /* 0x3f00000003037820 */ /* 0x000fc60000410000 */
[----:B------:R-:W-:-:S04]  /*0460*/  FFMA R0, -R5, R5, R0 ;  /* 0x0000000505007223 */ /* 0x000fc80000000100 */
[----:B------:R-:W-:-:S07]  /*0470*/  FFMA R0, R0, R3, R5 ;  /* 0x0000000300007223 */ /* 0x000fce0000000005 */
.L_x_25:
[----:B------:R-:W-:Y:S05]  /*0480*/  BSYNC.RECONVERGENT B0 ;  /* 0x0000000000007941 */ /* 0x000fea0003800200 */
.L_x_23:
[----:B------:R-:W-:Y:S01]  /*0490*/  FADD R0, R0, -1 ;  /* 0xbf80000000007421 */ /* 0x000fe20000000000 */
[----:B------:R-:W-:Y:S01]  /*04a0*/  HFMA2 R7, -RZ, RZ, 0, 0 ;  /* 0x00000000ff077431 */ /* 0x000fe200000001ff */
[----:B------:R-:W-:Y:S02]  /*04b0*/  UMOV UR4, 0x48 ;  /* 0x0000004800047882 */ /* 0x000fe40000000000 */
[----:B------:R-:W-:-:S06]  /*04c0*/  FMUL R0, R0, 0.5 ;  /* 0x3f00000000007820 */ /* 0x000fcc0000400000 */
[----:B------:R-:W0:Y:S02]  /*04d0*/  F2I.U32.TRUNC.NTZ R0, R0 ;  /* 0x0000000000007305 */ /* 0x000e24000020f000 */
[----:B0-----:R-:W-:-:S05]  /*04e0*/  VIMNMX.U32 R3, PT, PT, R0, 0xb, PT ;  /* 0x0000000b00037848 */ /* 0x001fca0003fe0000 */
[----:B------:R-:W-:-:S05]  /*04f0*/  IMAD R4, R3, R3, R3 ;  /* 0x0000000303047224 */ /* 0x000fca00078e0203 */
[----:B------:R-:W-:-:S04]  /*0500*/  LOP3.LUT R4, R4, 0xffff, RZ, 0xc0, !PT ;  /* 0x0000ffff04047812 */ /* 0x000fc800078ec0ff */
[----:B------:R-:W-:-:S04]  /*0510*/  SHF.R.U32.HI R4, RZ, 0x1, R4 ;  /* 0x00000001ff047819 */ /* 0x000fc80000011604 */
[----:B------:R-:W-:-:S04]  /*0520*/  LOP3.LUT R5, R4, 0xffff, RZ, 0xc0, !PT ;  /* 0x0000ffff04057812 */ /* 0x000fc800078ec0ff */
[----:B------:R-:W-:Y:S02]  /*0530*/  ISETP.GT.U32.AND P0, PT, R5, R2, PT ;  /* 0x000000020500720c */ /* 0x000fe40003f04070 */
[----:B------:R-:W-:-:S11]  /*0540*/  IADD3 R5, PT, PT, R3, -0x1, RZ ;  /* 0xffffffff03057810 */ /* 0x000fd60007ffe0ff */
[----:B------:R-:W-:-:S05]  /*0550*/  @!P0 IADD3 R5, PT, PT, R3, RZ, RZ ;  /* 0x000000ff03058210 */ /* 0x000fca0007ffe0ff */
[C---:B------:R-:W-:Y:S02]  /*0560*/  IMAD R2, R5.reuse, R5, R5 ;  /* 0x0000000505027224 */ /* 0x040fe400078e0205 */
[----:B------:R-:W-:-:S03]  /*0570*/  IMAD R0, R5, -0x4, R20 ;  /* 0xfffffffc05007824 */ /* 0x000fc600078e0214 */
[----:B------:R-:W-:Y:S01]  /*0580*/  LEA.HI R3, R2, R21, RZ, 0x1f ;  /* 0x0000001502037211 */ /* 0x000fe200078ff8ff */
[----:B------:R-:W-:-:S03]  /*0590*/  VIADD R0, R0, 0xec ;  /* 0x000000ec00007836 */ /* 0x000fc60000000000 */
[----:B------:R-:W-:-:S04]  /*05a0*/  LEA R3, R3, R20, 0x2 ;  /* 0x0000001403037211 */ /* 0x000fc800078e10ff */
[----:B------:R-:W-:-:S07]  /*05b0*/  IADD3 R3, PT, PT, R3, -0x48, RZ ;  /* 0xffffffb803037810 */ /* 0x000fce0007ffe0ff */
.L_x_26:
[----:B------:R-:W-:Y:S01]  /*05c0*/  LDS R2, [R0+-0xc0] ;  /* 0xffff400000027984 */ /* 0x000fe20000000800 */
[----:B------:R-:W-:-:S03]  /*05d0*/  UIADD3 UR4, UPT, UPT, UR4, 0x180, URZ ;  /* 0x0000018004047890 */ /* 0x000fc6000fffe0ff */
[----:B------:R-:W0:Y:S01]  /*05e0*/  LDS R4, [R3+-0xc0] ;  /* 0xffff400003047984 */ /* 0x000e220000000800 */
[----:B------:R-:W-:-:S03]  /*05f0*/  UISETP.NE.AND UP0, UPT, UR4, 0x3048, UPT ;  /* 0x000030480400788c */ /* 0x000fc6000bf05270 */
[----:B------:R-:W-:Y:S04]  /*0600*/  LDS R5, [R0+-0x90] ;  /* 0xffff700000057984 */ /* 0x000fe80000000800 */
[----:B------:R-:W1:Y:S04]  /*0610*/  LDS R6, [R3+-0x90] ;  /* 0xffff700003067984 */ /* 0x000e680000000800 */
[----:B------:R-:W-:Y:S04]  /*0620*/  LDS R9, [R0+-0x60] ;  /* 0xffffa00000097984 */ /* 0x000fe80000000800 */
[----:B------:R-:W2:Y:S04]  /*0630*/  LDS R8, [R3+-0x60] ;  /* 0xffffa00003087984 */ /* 0x000ea80000000800 */
[----:B------:R-:W-:Y:S04]  /*0640*/  LDS R11, [R0+-0x30] ;  /* 0xffffd000000b7984 */ /* 0x000fe80000000800 */
[----:B------:R-:W3:Y:S04]  /*0650*/  LDS R10, [R3+-0x30] ;  /* 0xffffd000030a7984 */ /* 0x000ee80000000800 */
[----:B------:R-:W-:Y:S04]  /*0660*/  LDS R13, [R0] ;  /* 0x00000000000d7984 */ /* 0x000fe80000000800 */
[----:B------:R-:W4:Y:S04]  /*0670*/  LDS R12, [R3] ;  /* 0x00000000030c7984 */ /* 0x000f280000000800 */
[----:B------:R-:W-:Y:S04]  /*0680*/  LDS R15, [R0+0x30] ;  /* 0x00003000000f7984 */ /* 0x000fe80000000800 */
[----:B------:R-:W5:Y:S01]  /*0690*/  LDS R14, [R3+0x30] ;  /* 0x00003000030e7984 */ /* 0x000f620000000800 */
[----:B0-----:R-:W-:-:S03]  /*06a0*/  FFMA R2, R2, R4, R7 ;  /* 0x0000000402027223 */ /* 0x001fc60000000007 */
[----:B------:R-:W-:Y:S04]  /*06b0*/  LDS R17, [R0+0x60] ;  /* 0x0000600000117984 */ /* 0x000fe80000000800 */
[----:B------:R-:W0:Y:S01]  /*06c0*/  LDS R16, [R3+0x60] ;  /* 0x0000600003107984 */ /* 0x000e220000000800 */
[----:B-1----:R-:W-:-:S03]  /*06d0*/  FFMA R2, R5, R6, R2 ;  /* 0x0000000605027223 */ /* 0x002fc60000000002 */
[----:B------:R1:W-:Y:S04]  /*06e0*/  LDS R19, [R0+0x90] ;  /* 0x0000900000137984 */ /* 0x0003e80000000800 */
[----:B------:R3:W0:Y:S01]  /*06f0*/  LDS R18, [R3+0x90] ;  /* 0x0000900003127984 */ /* 0x0006220000000800 */
[----:B--2---:R-:W-:Y:S01]  /*0700*/  FFMA R2, R9, R8, R2 ;  /* 0x0000000809027223 */ /* 0x004fe20000000002 */
[----:B-1----:R-:W-:-:S03]  /*0710*/  IADD3 R0, PT, PT, R0, 0x180, RZ ;  /* 0x0000018000007810 */ /* 0x002fc60007ffe0ff */
[----:B---3--:R-:W-:Y:S01]  /*0720*/  FFMA R2, R11, R10, R2 ;  /* 0x0000000a0b027223 */ /* 0x008fe20000000002 */
[----:B------:R-:W-:-:S03]  /*0730*/  IADD3 R3, PT, PT, R3, 0x180, RZ ;  /* 0x0000018003037810 */ /* 0x000fc60007ffe0ff */
[----:B----4-:R-:W-:-:S04]  /*0740*/  FFMA R2, R13, R12, R2 ;  /* 0x0000000c0d027223 */ /* 0x010fc80000000002 */
[----:B-----5:R-:W-:-:S04]  /*0750*/  FFMA R2, R15, R14, R2 ;  /* 0x0000000e0f027223 */ /* 0x020fc80000000002 */
[----:B0-----:R-:W-:-:S04]  /*0760*/  FFMA R2, R17, R16, R2 ;  /* 0x0000001011027223 */ /* 0x001fc80000000002 */
[----:B------:R-:W-:Y:S01]  /*0770*/  FFMA R7, R19, R18, R2 ;  /* 0x0000001213077223 */ /* 0x000fe20000000002 */
[----:B------:R-:W-:Y:S06]  /*0780*/  BRA.U UP0, `(.L_x_26) ;  /* 0xfffffffd008c7547 */ /* 0x000fec000b83ffff */
[----:B------:R-:W0:Y:S01]  /*0790*/  LDC.64 R4, c[0x0][0x390] ;  /* 0x0000e400ff047b82 */ /* 0x000e220000000a00 */
[----:B------:R-:W-:Y:S01]  /*07a0*/  ISETP.GT.U32.AND P0, PT, R21, 0xb, PT ;  /* 0x0000000b1500780c */ /* 0x000fe20003f04070 */
[----:B------:R-:W-:-:S04]  /*07b0*/  IMAD R3, R22, 0x4e, R21 ;  /* 0x0000004e16037824 */ /* 0x000fc800078e0215 */
[----:B0-----:R-:W-:-:S05]  /*07c0*/  IMAD.WIDE.U32 R4, R3, 0x4, R4 ;  /* 0x0000000403047825 */ /* 0x001fca00078e0004 */
[----:B------:R0:W-:Y:S03]  /*07d0*/  STG.E desc[UR6][R4.64], R7 ;  /* 0x0000000704007986 */ /* 0x0001e6000c101906 */
[----:B------:R-:W-:Y:S05]  /*07e0*/  @P0 EXIT ;  /* 0x000000000000094d */ /* 0x000fea0003800000 */
[----:B------:R-:W1:Y:S01]  /*07f0*/  S2UR UR5, SR_CgaCtaId ;  /* 0x00000000000579c3 */ /* 0x000e620000008800 */
[----:B------:R-:W-:Y:S01]  /*0800*/  LEA R20, R21, R20, 0x2 ;  /* 0x0000001415147211 */ /* 0x000fe200078e10ff */
[----:B------:R-:W-:Y:S01]  /*0810*/  UMOV UR4, 0x400 ;  /* 0x0000040000047882 */ /* 0x000fe20000000000 */
[----:B------:R-:W-:Y:S01]  /*0820*/  HFMA2 R13, -RZ, RZ, 0, 0 ;  /* 0x00000000ff0d7431 */ /* 0x000fe200000001ff */
[----:B------:R-:W-:Y:S01]  /*0830*/  UIADD3 UR4, UPT, UPT, UR4, 0x3000, URZ ;  /* 0x0000300004047890 */ /* 0x000fe2000fffe0ff */
[----:B------:R-:W-:Y:S01]  /*0840*/  MOV R0, 0x10 ;  /* 0x0000001000007802 */ /* 0x000fe20000000f00 */
[----:B------:R-:W-:Y:S02]  /*0850*/  VIADD R20, R20, 0xc0 ;  /* 0x000000c014147836 */ /* 0x000fe40000000000 */
[----:B-1----:R-:W-:-:S12]  /*0860*/  ULEA UR4, UR5, UR4, 0x18 ;  /* 0x0000000405047291 */ /* 0x002fd8000f8ec0ff */
.L_x_27:
[----:B------:R-:W-:Y:S04]  /*0870*/  LDS R2, [R20+-0xc0] ;  /* 0xffff400014027984 */ /* 0x000fe80000000800 */
[----:B0-----:R-:W0:Y:S04]  /*0880*/  LDS.128 R4, [R0+UR4+-0x10] ;  /* 0xfffff00400047984 */ /* 0x001e280008000c00 */
[----:B------:R-:W1:Y:S04]  /*0890*/  LDS R15, [R20+-0x90] ;  /* 0xffff7000140f7984 */ /* 0x000e680000000800 */
[----:B------:R-:W2:Y:S04]  /*08a0*/  LDS R12, [R20+-0x60] ;  /* 0xffffa000140c7984 */ /* 0x000ea80000000800 */
[----:B------:R-:W3:Y:S04]  /*08b0*/  LDS R17, [R20+-0x30] ;  /* 0xffffd00014117984 */ /* 0x000ee80000000800 */
[----:B------:R-:W-:Y:S04]  /*08c0*/  LDS R14, [R20] ;  /* 0x00000000140e7984 */ /* 0x000fe80000000800 */
[----:B------:R4:W5:Y:S04]  /*08d0*/  LDS.128 R8, [R0+UR4] ;  /* 0x0000000400087984 */ /* 0x0009680008000c00 */
[----:B------:R-:W5:Y:S04]  /*08e0*/  LDS R19, [R20+0x30] ;  /* 0x0000300014137984 */ /* 0x000f680000000800 */
[----:B------:R-:W5:Y:S01]  /*08f0*/  LDS R16, [R20+0x60] ;  /* 0x0000600014107984 */ /* 0x000f620000000800 */
[----:B----4-:R-:W-:-:S03]  /*0900*/  IADD3 R0, PT, PT, R0, 0x20, RZ ;  /* 0x0000002000007810 */ /* 0x010fc60007ffe0ff */
[----:B------:R4:W5:Y:S01]  /*0910*/  LDS R21, [R20+0x90] ;  /* 0x0000900014157984 */ /* 0x0009620000000800 */
[----:B------:R-:W-:Y:S01]  /*0920*/  ISETP.NE.AND P0, PT, R0, 0x410, PT ;  /* 0x000004100000780c */ /* 0x000fe20003f05270 */
[----:B0-----:R-:W-:Y:S01]  /*0930*/  FFMA R2, R2, R4, R13 ;  /* 0x0000000402027223 */ /* 0x001fe2000000000d */
[----:B----4-:R-:W-:-:S03]  /*0940*/  IADD3 R20, PT, PT, R20, 0x180, RZ ;  /* 0x0000018014147810 */ /* 0x010fc60007ffe0ff */
[----:B-1----:R-:W-:-:S04]  /*0950*/  FFMA R5, R15, R5, R2 ;  /* 0x000000050f057223 */ /* 0x002fc80000000002 */
[----:B--2---:R-:W-:-:S04]  /*0960*/  FFMA R6, R12, R6, R5 ;  /* 0x000000060c067223 */ /* 0x004fc80000000005 */
[----:B---3--:R-:W-:-:S04]  /*0970*/  FFMA R7, R17, R7, R6 ;  /* 0x0000000711077223 */ /* 0x008fc80000000006 */
[----:B-----5:R-:W-:-:S04]  /*0980*/  FFMA R8, R14, R8, R7 ;  /* 0x000000080e087223 */ /* 0x020fc80000000007 */
[----:B------:R-:W-:-:S04]  /*0990*/  FFMA R9, R19, R9, R8 ;  /* 0x0000000913097223 */ /* 0x000fc80000000008 */
[----:B------:R-:W-:-:S04]  /*09a0*/  FFMA R10, R16, R10, R9 ;  /* 0x0000000a100a7223 */ /* 0x000fc80000000009 */
[----:B------:R-:W-:Y:S01]  /*09b0*/  FFMA R13, R21, R11, R10 ;  /* 0x0000000b150d7223 */ /* 0x000fe2000000000a */
[----:B------:R-:W-:Y:S06]  /*09c0*/  @P0 BRA `(.L_x_27) ;  /* 0xfffffffc00a80947 */ /* 0x000fec000383ffff */
[----:B------:R-:W0:Y:S01]  /*09d0*/  LDC.64 R4, c[0x0][0x398] ;  /* 0x0000e600ff047b82 */ /* 0x000e220000000a00 */
[----:B------:R-:W-:-:S04]  /*09e0*/  IMAD R3, R22, -0x42, R3 ;  /* 0xffffffbe16037824 */ /* 0x000fc800078e0203 */
[----:B0-----:R-:W-:-:S05]  /*09f0*/  IMAD.WIDE.U32 R2, R3, 0x4, R4 ;  /* 0x0000000403027825 */ /* 0x001fca00078e0004 */
[----:B------:R-:W-:Y:S01]  /*0a00*/  STG.E desc[UR6][R2.64], R13 ;  /* 0x0000000d02007986 */ /* 0x000fe2000c101906 */
[----:B------:R-:W-:Y:S05]  /*0a10*/  EXIT ;  /* 0x000000000000794d */ /* 0x000fea0003800000 */
        .weak           $__internal_2_$__cuda_sm20_sqrt_rn_f32_slowpath
        .type           $__internal_2_$__cuda_sm20_sqrt_rn_f32_slowpath,@function
        .size           $__internal_2_$__cuda_sm20_sqrt_rn_f32_slowpath,(.L_x_166 - $__internal_2_$__cuda_sm20_sqrt_rn_f32_slowpath)
$__internal_2_$__cuda_sm20_sqrt_rn_f32_slowpath:
        /* <DEDUP_REMOVED lines=19> */
.L_x_28:
[----:B------:R-:W-:Y:S01]  /*0b50*/  HFMA2 R5, -RZ, RZ, 0, 0 ;  /* 0x00000000ff057431 */ /* 0x000fe200000001ff */
[----:B------:R-:W-:-:S04]  /*0b60*/  MOV R4, R8 ;  /* 0x0000000800047202 */ /* 0x000fc80000000f00 */
[----:B------:R-:W-:Y:S05]  /*0b70*/  RET.REL.NODEC R4 `(hth_combined_partial) ;  /* 0xfffffff404207950 */ /* 0x000fea0003c3ffff */
.L_x_29:
        /* <DEDUP_REMOVED lines=16> */
.L_x_166:


//--------------------- .text.fused_h_share       --------------------------
	.section	.text.fused_h_share,"ax",@progbits
	.align	128
        .global         fused_h_share
        .type           fused_h_share,@function
        .size           fused_h_share,(.L_x_169 - fused_h_share)
        .other          fused_h_share,@"STO_CUDA_ENTRY STV_DEFAULT"
fused_h_share:
.text.fused_h_share:
[----:B------:R-:W-:Y:S01]  /*0000*/  LDC R1, c[0x0][0x37c] ;  /* 0x0000df00ff017b82 */ /* 0x000fe20000000800 */
[----:B------:R-:W0:Y:S07]  /*0010*/  S2R R0, SR_TID.X ;  /* 0x0000000000007919 */ /* 0x000e2e0000002100 */
[----:B------:R-:W0:Y:S01]  /*0020*/  S2UR UR4, SR_CTAID.X ;  /* 0x00000000000479c3 */ /* 0x000e220000002500 */
[----:B------:R-:W1:Y:S07]  /*0030*/  LDCU UR5, c[0x0][0x400] ;  /* 0x00008000ff0577ac */ /* 0x000e6e0008000800 */
[----:B------:R-:W0:Y:S02]  /*0040*/  LDC R3, c[0x0][0x360] ;  /* 0x0000d800ff037b82 */ /* 0x000e240000000800 */
[----:B0-----:R-:W-:-:S05]  /*0050*/  IMAD R3, R3, UR4, R0 ;  /* 0x0000000403037c24 */ /* 0x001fca000f8e0200 */
[----:B-1----:R-:W-:-:S13]  /*0060*/  ISETP.GE.U32.AND P0, PT, R3, UR5, PT ;  /* 0x0000000503007c0c */ /* 0x002fda000bf06070 */
[----:B------:R-:W-:Y:S05]  /*0070*/  @P0 EXIT ;  /* 0x000000000000094d */ /* 0x000fea0003800000 */
[----:B------:R-:W0:Y:S01]  /*0080*/  LDC.64 R6, c[0x0][0x380] ;  /* 0x0000e000ff067b82 */ /* 0x000e220000000a00 */
[----:B------:R-:W1:Y:S01]  /*0090*/  LDCU.64 UR8, c[0x0][0x358] ;  /* 0x00006b00ff0877ac */ /* 0x000e620008000a00 */
[----:B------:R-:W-:Y:S01]  /*00a0*/  LEA R13, R3, R3, 0x1 ;  /* 0x00000003030d7211 */ /* 0x000fe200078e08ff */
[----:B------:R-:W2:Y:S03]  /*00b0*/  LDCU UR6, c[0x0][0x404] ;  /* 0x00008080ff0677ac */ /* 0x000ea60008000800 */
[C---:B------:R-:W-:Y:S02]  /*00c0*/  IADD3 R11, PT, PT, R13.reuse, 0x1, RZ ;  /* 0x000000010d0b7810 */ /* 0x040fe40007ffe0ff */
[C---:B------:R-:W-:Y:S01]  /*00d0*/  IADD3 R5, PT, PT, R13.reuse, 0x2, RZ ;  /* 0x000000020d057810 */ /* 0x040fe20007ffe0ff */
[----:B------:R-:W3:Y:S01]  /*00e0*/  LDC.64 R16, c[0x0][0x388] ;  /* 0x0000e200ff107b82 */ /* 0x000ee20000000a00 */
[----:B0-----:R-:W-:-:S04]  /*00f0*/  IMAD.WIDE.U32 R8, R13, 0x4, R6 ;  /* 0x000000040d087825 */ /* 0x001fc800078e0006 */
[--C-:B------:R-:W-:Y:S01]  /*0100*/  IMAD.WIDE.U32 R10, R11, 0x4, R6.reuse ;  /* 0x000000040b0a7825 */ /* 0x100fe200078e0006 */
[----:B-1----:R0:W5:Y:S03]  /*0110*/  LDG.E.CONSTANT R4, desc[UR8][R8.64] ;  /* 0x0000000808047981 */ /* 0x002166000c1e9900 */
[----:B------:R-:W-:Y:S02]  /*0120*/  IMAD.WIDE.U32 R6, R5, 0x4, R6 ;  /* 0x0000000405067825 */ /* 0x000fe400078e0006 */
[----:B------:R0:W5:Y:S04]  /*0130*/  LDG.E.CONSTANT R5, desc[UR8][R10.64] ;  /* 0x000000080a057981 */ /* 0x000168000c1e9900 */
[----:B------:R0:W5:Y:S01]  /*0140*/  LDG.E.CONSTANT R6, desc[UR8][R6.64] ;  /* 0x0000000806067981 */ /* 0x000162000c1e9900 */
[----:B--2---:R-:W-:-:S02]  /*0150*/  UISETP.NE.AND UP1, UPT, UR6, URZ, UPT ;  /* 0x000000ff0600728c */ /* 0x004fc4000bf25270 */
[----:B------:R-:W-:Y:S02]  /*0160*/  IMAD R13, R13, UR6, RZ ;  /* 0x000000060d0d7c24 */ /* 0x000fe4000f8e02ff */
[----:B------:R-:W-:Y:S02]  /*0170*/  HFMA2 R26, -RZ, RZ, 0, 0 ;  /* 0x00000000ff1a7431 */ /* 0x000fe400000001ff */
[----:B---3--:R-:W-:-:S03]  /*0180*/  IMAD.WIDE.U32 R16, R13, 0x4, R16 ;  /* 0x000000040d107825 */ /* 0x008fc600078e0010 */
[----:B0-----:R-:W-:Y:S05]  /*0190*/  BRA.U !UP1, `(.L_x_30) ;  /* 0x0000000d09647547 */ /* 0x001fea000b800000 */
[----:B------:R-:W-:Y:S01]  /*01a0*/  UISETP.GE.U32.AND UP0, UPT, UR6, 0x4, UPT ;  /* 0x000000040600788c */ /* 0x000fe2000bf06070 */
[----:B------:R-:W-:Y:S01]  /*01b0*/  MOV R26, RZ ;  /* 0x000000ff001a7202 */ /* 0x000fe20000000f00 */
[----:B------:R-:W-:Y:S01]  /*01c0*/  ULOP3.LUT UR5, UR6, 0x3, URZ, 0xc0, !UPT ;  /* 0x0000000306057892 */ /* 0x000fe2000f8ec0ff */
[----:B------:R-:W-:-:S06]  /*01d0*/  UMOV UR4, URZ ;  /* 0x000000ff00047c82 */ /* 0x000fcc0008000000 */
[----:B------:R-:W-:Y:S05]  /*01e0*/  BRA.U !UP0, `(.L_x_31) ;  /* 0x0000000d08007547 */ /* 0x000fea000b800000 */
[----:B------:R-:W-:Y:S01]  /*01f0*/  ULOP3.LUT UR4, UR6, 0xfffffffc, URZ, 0xc0, !UPT ;  /* 0xfffffffc06047892 */ /* 0x000fe2000f8ec0ff */
[----:B------:R-:W-:Y:S01]  /*0200*/  HFMA2 R7, -RZ, RZ, 0, 2.384185791015625e-07 ;  /* 0x00000004ff077431 */ /* 0x000fe200000001ff */
[----:B------:R-:W-:Y:S02]  /*0210*/  MOV R26, RZ ;  /* 0x000000ff001a7202 */ /* 0x000fe40000000f00 */
[----:B------:R-:W-:-:S04]  /*0220*/  UIADD3 UR6, UPT, UPT, -UR4, URZ, URZ ;  /* 0x000000ff04067290 */ /* 0x000fc8000fffe1ff */
[----:B------:R-:W-:-:S09]  /*0230*/  UISETP.GE.AND UP0, UPT, UR6, URZ, UPT ;  /* 0x000000ff0600728c */ /* 0x000fd2000bf06270 */
[----:B------:R-:W-:Y:S05]  /*0240*/  BRA.U UP0, `(.L_x_32) ;  /* 0x00000009007c7547 */ /* 0x000fea000b800000 */
[----:B------:R-:W-:Y:S02]  /*0250*/  UIADD3 UR7, UPT, UPT, -UR6, URZ, URZ ;  /* 0x000000ff06077290 */ /* 0x000fe4000fffe1ff */
[----:B------:R-:W-:Y:S02]  /*0260*/  UPLOP3.LUT UP0, UPT, UPT, UPT, UPT, 0x80, 0x8 ;  /* 0x000000000008789c */ /* 0x000fe40003f0f070 */
[----:B------:R-:W-:-:S09]  /*0270*/  UISETP.GT.AND UP2, UPT, UR7, 0xc, UPT ;  /* 0x0000000c0700788c */ /* 0x000fd2000bf44270 */
[----:B------:R-:W-:Y:S05]  /*0280*/  BRA.U !UP2, `(.L_x_33) ;  /* 0x000000050a907547 */ /* 0x000fea000b800000 */
[----:B------:R-:W-:-:S11]  /*0290*/  UPLOP3.LUT UP0, UPT, UPT, UPT, UPT, 0x40, 0x4 ;  /* 0x000000000004789c */ /* 0x000fd60003f0e870 */
.L_x_34:
[----:B------:R-:W-:-:S05]  /*02a0*/  IADD3 R11, PT, PT, R7, -0x4, RZ ;  /* 0xfffffffc070b7810 */ /* 0x000fca0007ffe0ff */
[----:B------:R-:W-:-:S05]  /*02b0*/  IMAD.WIDE.U32 R10, R11, 0x4, R16 ;  /* 0x000000040b0a7825 */ /* 0x000fca00078e0010 */
[----:B------:R-:W2:Y:S01]  /*02c0*/  LDG.E.CONSTANT R29, desc[UR8][R10.64] ;  /* 0x000000080a1d7981 */ /* 0x000ea2000c1e9900 */
[----:B------:R-:W-:-:S03]  /*02d0*/  IMAD.WIDE.U32 R12, R7, 0x4, R16 ;  /* 0x00000004070c7825 */ /* 0x000fc600078e0010 */
[----:B------:R-:W2:Y:S04]  /*02e0*/  LDG.E.CONSTANT R28, desc[UR8][R10.64+0x4] ;  /* 0x000004080a1c7981 */ /* 0x000ea8000c1e9900 */
[----:B------:R-:W3:Y:S04]  /*02f0*/  LDG.E.CONSTANT R27, desc[UR8][R10.64+0x8] ;  /* 0x000008080a1b7981 */ /* 0x000ee8000c1e9900 */
[----:B------:R0:W3:Y:S01]  /*0300*/  LDG.E.CONSTANT R24, desc[UR8][R10.64+0xc] ;  /* 0x00000c080a187981 */ /* 0x0000e2000c1e9900 */
[----:B------:R-:W-:-:S03]  /*0310*/  IADD3 R9, PT, PT, R7, 0x4, RZ ;  /* 0x0000000407097810 */ /* 0x000fc60007ffe0ff */
[----:B------:R-:W4:Y:S04]  /*0320*/  LDG.E.CONSTANT R2, desc[UR8][R12.64] ;  /* 0x000000080c027981 */ /* 0x000f28000c1e9900 */
[----:B------:R-:W4:Y:S01]  /*0330*/  LDG.E.CONSTANT R15, desc[UR8][R12.64+0x4] ;  /* 0x000004080c0f7981 */ /* 0x000f22000c1e9900 */
[----:B------:R-:W-:-:S03]  /*0340*/  IMAD.WIDE.U32 R8, R9, 0x4, R16 ;  /* 0x0000000409087825 */ /* 0x000fc600078e0010 */
[----:B------:R-:W4:Y:S04]  /*0350*/  LDG.E.CONSTANT R0, desc[UR8][R12.64+0x8] ;  /* 0x000008080c007981 */ /* 0x000f28000c1e9900 */
[----:B------:R1:W4:Y:S04]  /*0360*/  LDG.E.CONSTANT R19, desc[UR8][R12.64+0xc] ;  /* 0x00000c080c137981 */ /* 0x000328000c1e9900 */
[----:B------:R-:W4:Y:S04]  /*0370*/  LDG.E.CONSTANT R14, desc[UR8][R8.64] ;  /* 0x00000008080e7981 */ /* 0x000f28000c1e9900 */
[----:B------:R-:W4:Y:S01]  /*0380*/  LDG.E.CONSTANT R21, desc[UR8][R8.64+0x4] ;  /* 0x0000040808157981 */ /* 0x000f22000c1e9900 */
[----:B0-----:R-:W-:-:S03]  /*0390*/  IADD3 R11, PT, PT, R7, 0x8, RZ ;  /* 0x00000008070b7810 */ /* 0x001fc60007ffe0ff */
[----:B------:R-:W4:Y:S04]  /*03a0*/  LDG.E.CONSTANT R18, desc[UR8][R8.64+0x8] ;  /* 0x0000080808127981 */ /* 0x000f28000c1e9900 */
[----:B------:R0:W4:Y:S01]  /*03b0*/  LDG.E.CONSTANT R23, desc[UR8][R8.64+0xc] ;  /* 0x00000c0808177981 */ /* 0x000122000c1e9900 */
[----:B------:R-:W-:-:S05]  /*03c0*/  IMAD.WIDE.U32 R10, R11, 0x4, R16 ;  /* 0x000000040b0a7825 */ /* 0x000fca00078e0010 */
[----:B------:R-:W4:Y:S04]  /*03d0*/  LDG.E.CONSTANT R25, desc[UR8][R10.64] ;  /* 0x000000080a197981 */ /* 0x000f28000c1e9900 */
[----:B------:R-:W4:Y:S04]  /*03e0*/  LDG.E.CONSTANT R20, desc[UR8][R10.64+0x4] ;  /* 0x000004080a147981 */ /* 0x000f28000c1e9900 */
[----:B------:R-:W4:Y:S04]  /*03f0*/  LDG.E.CONSTANT R22, desc[UR8][R10.64+0x8] ;  /* 0x000008080a167981 */ /* 0x000f28000c1e9900 */
[----:B------:R-:W4:Y:S01]  /*0400*/  LDG.E.CONSTANT R11, desc[UR8][R10.64+0xc] ;  /* 0x00000c080a0b7981 */ /* 0x000f22000c1e9900 */
[----:B-1----:R-:W-:-:S02]  /*0410*/  IADD3 R13, PT, PT, R7, 0xc, RZ ;  /* 0x0000000c070d7810 */ /* 0x002fc40007ffe0ff */
[----:B0-----:R-:W-:-:S03]  /*0420*/  IADD3 R9, PT, PT, R7, 0x10, RZ ;  /* 0x0000001007097810 */ /* 0x001fc60007ffe0ff */
[----:B------:R-:W-:-:S04]  /*0430*/  IMAD.WIDE.U32 R12, R13, 0x4, R16 ;  /* 0x000000040d0c7825 */ /* 0x000fc800078e0010 */
[----:B------:R-:W-:-:S05]  /*0440*/  IMAD.WIDE.U32 R8, R9, 0x4, R16 ;  /* 0x0000000409087825 */ /* 0x000fca00078e0010 */
[----:B------:R-:W4:Y:S01]  /*0450*/  LDG.E.CONSTANT R10, desc[UR8][R8.64+0x8] ;  /* 0x00000808080a7981 */ /* 0x000f22000c1e9900 */
[----:B--2---:R-:W-:-:S03]  /*0460*/  FMNMX3 R28, R26, |R29|, |R28|, !PT ;  /* 0x4000001d1a1c7276 */ /* 0x004fc6000780041c */
[----:B------:R-:W2:Y:S01]  /*0470*/  LDG.E.CONSTANT R29, desc[UR8][R12.64+0xc] ;  /* 0x00000c080c1d7981 */ /* 0x000ea2000c1e9900 */
[----:B---3--:R-:W-:-:S03]  /*0480*/  FMNMX3 R24, R28, |R27|, |R24|, !PT ;  /* 0x4000001b1c187276 */ /* 0x008fc60007800418 */
[----:B------:R-:W3:Y:S01]  /*0490*/  LDG.E.CONSTANT R27, desc[UR8][R12.64+0x4] ;  /* 0x000004080c1b7981 */ /* 0x000ee2000c1e9900 */
[----:B----4-:R-:W-:-:S03]  /*04a0*/  FMNMX3 R15, R24, |R2|, |R15|, !PT ;  /* 0x40000002180f7276 */ /* 0x010fc6000780040f */
[----:B------:R-:W3:Y:S04]  /*04b0*/  LDG.E.CONSTANT R2, desc[UR8][R12.64] ;  /* 0x000000080c027981 */ /* 0x000ee8000c1e9900 */
[----:B------:R0:W2:Y:S01]  /*04c0*/  LDG.E.CONSTANT R24, desc[UR8][R12.64+0x8] ;  /* 0x000008080c187981 */ /* 0x0000a2000c1e9900 */
[----:B------:R-:W-:-:S03]  /*04d0*/  FMNMX3 R15, R15, |R0|, |R19|, !PT ;  /* 0x400000000f0f7276 */ /* 0x000fc60007800413 */
[----:B------:R-:W4:Y:S01]  /*04e0*/  LDG.E.CONSTANT R19, desc[UR8][R8.64] ;  /* 0x0000000808137981 */ /* 0x000f22000c1e9900 */
[----:B------:R-:W-:-:S03]  /*04f0*/  IADD3 R28, PT, PT, R7, 0x14, RZ ;  /* 0x00000014071c7810 */ /* 0x000fc60007ffe0ff */
[----:B------:R-:W4:Y:S01]  /*0500*/  LDG.E.CONSTANT R0, desc[UR8][R8.64+0x4] ;  /* 0x0000040808007981 */ /* 0x000f22000c1e9900 */
[----:B------:R-:W-:-:S03]  /*0510*/  FMNMX3 R26, R15, |R14|, |R21|, !PT ;  /* 0x4000000e0f1a7276 */ /* 0x000fc60007800415 */
[----:B------:R1:W4:Y:S01]  /*0520*/  LDG.E.CONSTANT R21, desc[UR8][R8.64+0xc] ;  /* 0x00000c0808157981 */ /* 0x000322000c1e9900 */
[----:B------:R-:W-:Y:S01]  /*0530*/  IMAD.WIDE.U32 R14, R28, 0x4, R16 ;  /* 0x000000041c0e7825 */ /* 0x000fe200078e0010 */
[----:B0-----:R-:W-:-:S04]  /*0540*/  IADD3 R13, PT, PT, R7, 0x18, RZ ;  /* 0x00000018070d7810 */ /* 0x001fc80007ffe0ff */
[----:B------:R-:W4:Y:S01]  /*0550*/  LDG.E.CONSTANT R28, desc[UR8][R14.64+0xc] ;  /* 0x00000c080e1c7981 */ /* 0x000f22000c1e9900 */
[----:B-1----:R-:W-:-:S03]  /*0560*/  FMNMX3 R8, R26, |R18|, |R23|, !PT ;  /* 0x400000121a087276 */ /* 0x002fc60007800417 */
[----:B------:R-:W4:Y:S04]  /*0570*/  LDG.E.CONSTANT R26, desc[UR8][R14.64] ;  /* 0x000000080e1a7981 */ /* 0x000f28000c1e9900 */
[----:B------:R-:W4:Y:S01]  /*0580*/  LDG.E.CONSTANT R23, desc[UR8][R14.64+0x4] ;  /* 0x000004080e177981 */ /* 0x000f22000c1e9900 */
[----:B------:R-:W-:-:S03]  /*0590*/  IMAD.WIDE.U32 R12, R13, 0x4, R16 ;  /* 0x000000040d0c7825 */ /* 0x000fc600078e0010 */
[----:B------:R0:W4:Y:S01]  /*05a0*/  LDG.E.CONSTANT R18, desc[UR8][R14.64+0x8] ;  /* 0x000008080e127981 */ /* 0x000122000c1e9900 */
[----:B------:R-:W-:-:S03]  /*05b0*/  FMNMX3 R8, R8, |R25|, |R20|, !PT ;  /* 0x4000001908087276 */ /* 0x000fc60007800414 */
[----:B------:R-:W4:Y:S04]  /*05c0*/  LDG.E.CONSTANT R25, desc[UR8][R12.64] ;  /* 0x000000080c197981 */ /* 0x000f28000c1e9900 */
[----:B------:R-:W4:Y:S01]  /*05d0*/  LDG.E.CONSTANT R20, desc[UR8][R12.64+0x4] ;  /* 0x000004080c147981 */ /* 0x000f22000c1e9900 */
[----:B------:R-:W-:-:S03]  /*05e0*/  FMNMX3 R8, R8, |R22|, |R11|, !PT ;  /* 0x4000001608087276 */ /* 0x000fc6000780040b */
[----:B------:R-:W4:Y:S04]  /*05f0*/  LDG.E.CONSTANT R22, desc[UR8][R12.64+0x8] ;  /* 0x000008080c167981 */ /* 0x000f28000c1e9900 */
[----:B------:R-:W4:Y:S01]  /*0600*/  LDG.E.CONSTANT R13, desc[UR8][R12.64+0xc] ;  /* 0x00000c080c0d7981 */ /* 0x000f22000c1e9900 */
[C---:B------:R-:W-:Y:S02]  /*0610*/  IADD3 R9, PT, PT, R7.reuse, 0x1c, RZ ;  /* 0x0000001c07097810 */ /* 0x040fe40007ffe0ff */
[----:B------:R-:W-:Y:S02]  /*0620*/  IADD3 R11, PT, PT, R7, 0x20, RZ ;  /* 0x00000020070b7810 */ /* 0x000fe40007ffe0ff */
[----:B---3--:R-:W-:-:S04]  /*0630*/  FMNMX3 R2, R8, |R2|, |R27|, !PT ;  /* 0x4000000208027276 */ /* 0x008fc8000780041b */
[----:B--2---:R-:W-:Y:S01]  /*0640*/  FMNMX3 R2, R2, |R24|, |R29|, !PT ;  /* 0x4000001802027276 */ /* 0x004fe2000780041d */
[----:B------:R-:W-:-:S03]  /*0650*/  IMAD.WIDE.U32 R8, R9, 0x4, R16 ;  /* 0x0000000409087825 */ /* 0x000fc600078e0010 */
[----:B----4-:R-:W-:Y:S02]  /*0660*/  FMNMX3 R0, R2, |R19|, |R0|, !PT ;  /* 0x4000001302007276 */ /* 0x010fe40007800400 */
[----:B------:R-:W2:Y:S02]  /*0670*/  LDG.E.CONSTANT R19, desc[UR8][R8.64] ;  /* 0x0000000808137981 */ /* 0x000ea4000c1e9900 */
[----:B0-----:R-:W-:Y:S02]  /*0680*/  FMNMX3 R14, R0, |R10|, |R21|, !PT ;  /* 0x4000000a000e7276 */ /* 0x001fe40007800415 */
[----:B------:R-:W2:Y:S01]  /*0690*/  LDG.E.CONSTANT R0, desc[UR8][R8.64+0x4] ;  /* 0x0000040808007981 */ /* 0x000ea2000c1e9900 */
[----:B------:R-:W-:Y:S01]  /*06a0*/  IMAD.WIDE.U32 R10, R11, 0x4, R16 ;  /* 0x000000040b0a7825 */ /* 0x000fe200078e0010 */
[----:B------:R-:W-:Y:S02]  /*06b0*/  IADD3 R27, PT, PT, R7, 0x24, RZ ;  /* 0x00000024071b7810 */ /* 0x000fe40007ffe0ff */
[----:B------:R-:W3:Y:S04]  /*06c0*/  LDG.E.CONSTANT R2, desc[UR8][R8.64+0x8] ;  /* 0x0000080808027981 */ /* 0x000ee8000c1e9900 */
[----:B------:R0:W3:Y:S04]  /*06d0*/  LDG.E.CONSTANT R21, desc[UR8][R8.64+0xc] ;  /* 0x00000c0808157981 */ /* 0x0000e8000c1e9900 */
[----:B------:R-:W4:Y:S01]  /*06e0*/  LDG.E.CONSTANT R12, desc[UR8][R10.64+0x4] ;  /* 0x000004080a0c7981 */ /* 0x000f22000c1e9900 */
[----:B------:R-:W-:-:S03]  /*06f0*/  FMNMX3 R15, R14, |R26|, |R23|, !PT ;  /* 0x4000001a0e0f7276 */ /* 0x000fc60007800417 */
[----:B------:R-:W4:Y:S01]  /*0700*/  LDG.E.CONSTANT R23, desc[UR8][R10.64] ;  /* 0x000000080a177981 */ /* 0x000f22000c1e9900 */
[----:B------:R-:W-:Y:S01]  /*0710*/  FMNMX3 R28, R15, |R18|, |R28|, !PT ;  /* 0x400000120f1c7276 */ /* 0x000fe2000780041c */
[----:B------:R-:W-:Y:S02]  /*0720*/  IMAD.WIDE.U32 R14, R27, 0x4, R16 ;  /* 0x000000041b0e7825 */ /* 0x000fe400078e0010 */
[----:B------:R-:W4:Y:S01]  /*0730*/  LDG.E.CONSTANT R18, desc[UR8][R10.64+0x8] ;  /* 0x000008080a127981 */ /* 0x000f22000c1e9900 */
[----:B------:R-:W-:-:S03]  /*0740*/  IADD3 R29, PT, PT, R7, 0x28, RZ ;  /* 0x00000028071d7810 */ /* 0x000fc60007ffe0ff */
[----:B------:R-:W4:Y:S01]  /*0750*/  LDG.E.CONSTANT R27, desc[UR8][R10.64+0xc] ;  /* 0x00000c080a1b7981 */ /* 0x000f22000c1e9900 */
[----:B------:R-:W-:-:S03]  /*0760*/  FMNMX3 R28, R28, |R25|, |R20|, !PT ;  /* 0x400000191c1c7276 */ /* 0x000fc60007800414 */
[----:B------:R-:W4:Y:S01]  /*0770*/  LDG.E.CONSTANT R20, desc[UR8][R14.64] ;  /* 0x000000080e147981 */ /* 0x000f22000c1e9900 */
[----:B0-----:R-:W-:-:S03]  /*0780*/  IMAD.WIDE.U32 R8, R29, 0x4, R16 ;  /* 0x000000041d087825 */ /* 0x001fc600078e0010 */
[----:B------:R-:W4:Y:S04]  /*0790*/  LDG.E.CONSTANT R25, desc[UR8][R14.64+0x4] ;  /* 0x000004080e197981 */ /* 0x000f28000c1e9900 */
[----:B------:R-:W4:Y:S04]  /*07a0*/  LDG.E.CONSTANT R24, desc[UR8][R14.64+0x8] ;  /* 0x000008080e187981 */ /* 0x000f28000c1e9900 */
[----:B------:R-:W4:Y:S01]  /*07b0*/  LDG.E.CONSTANT R29, desc[UR8][R14.64+0xc] ;  /* 0x00000c080e1d7981 */ /* 0x000f22000c1e9900 */
[----:B------:R-:W-:-:S03]  /*07c0*/  FMNMX3 R28, R28, |R22|, |R13|, !PT ;  /* 0x400000161c1c7276 */ /* 0x000fc6000780040d */
[----:B------:R-:W4:Y:S04]  /*07d0*/  LDG.E.CONSTANT R22, desc[UR8][R8.64] ;  /* 0x0000000808167981 */ /* 0x000f28000c1e9900 */
[----:B------:R-:W4:Y:S04]  /*07e0*/  LDG.E.CONSTANT R13, desc[UR8][R8.64+0x4] ;  /* 0x00000408080d7981 */ /* 0x000f28000c1e9900 */
[----:B------:R-:W4:Y:S04]  /*07f0*/  LDG.E.CONSTANT R26, desc[UR8][R8.64+0x8] ;  /* 0x00000808081a7981 */ /* 0x000f28000c1e9900 */
[----:B------:R-:W4:Y:S01]  /*0800*/  LDG.E.CONSTANT R11, desc[UR8][R8.64+0xc] ;  /* 0x00000c08080b7981 */ /* 0x000f22000c1e9900 */
[----:B------:R-:W-:-:S04]  /*0810*/  UIADD3 UR6, UPT, UPT, UR6, 0x10, URZ ;  /* 0x0000001006067890 */ /* 0x000fc8000fffe0ff */
[----:B------:R-:W-:Y:S01]  /*0820*/  UISETP.GE.AND UP2, UPT, UR6, -0xc, UPT ;  /* 0xfffffff40600788c */ /* 0x000fe2000bf46270 */
[----:B------:R-:W-:Y:S02]  /*0830*/  IADD3 R7, PT, PT, R7, 0x30, RZ ;  /* 0x0000003007077810 */ /* 0x000fe40007ffe0ff */
[----:B--2---:R-:W-:-:S04]  /*0840*/  FMNMX3 R0, R28, |R19|, |R0|, !PT ;  /* 0x400000131c007276 */ /* 0x004fc80007800400 */
[----:B---3--:R-:W-:-:S04]  /*0850*/  FMNMX3 R0, R0, |R2|, |R21|, !PT ;  /* 0x4000000200007276 */ /* 0x008fc80007800415 */
[----:B----4-:R-:W-:-:S04]  /*0860*/  FMNMX3 R0, R0, |R23|, |R12|, !PT ;  /* 0x4000001700007276 */ /* 0x010fc8000780040c */
[----:B------:R-:W-:-:S04]  /*0870*/  FMNMX3 R0, R0, |R18|, |R27|, !PT ;  /* 0x4000001200007276 */ /* 0x000fc8000780041b */
[----:B------:R-:W-:-:S04]  /*0880*/  FMNMX3 R0, R0, |R20|, |R25|, !PT ;  /* 0x4000001400007276 */ /* 0x000fc80007800419 */
[----:B------:R-:W-:-:S04]  /*0890*/  FMNMX3 R0, R0, |R24|, |R29|, !PT ;  /* 0x4000001800007276 */ /* 0x000fc8000780041d */
[----:B------:R-:W-:-:S04]  /*08a0*/  FMNMX3 R0, R0, |R22|, |R13|, !PT ;  /* 0x4000001600007276 */ /* 0x000fc8000780040d */
[----:B------:R-:W-:Y:S01]  /*08b0*/  FMNMX3 R26, R0, |R26|, |R11|, !PT ;  /* 0x4000001a001a7276 */ /* 0x000fe2000780040b */
[----:B------:R-:W-:Y:S06]  /*08c0*/  BRA.U !UP2, `(.L_x_34) ;  /* 0xfffffff90a747547 */ /* 0x000fec000b83ffff */
.L_x_33:
[----:B------:R-:W-:-:S04]  /*08d0*/  UIADD3 UR7, UPT, UPT, -UR6, URZ, URZ ;  /* 0x000000ff06077290 */ /* 0x000fc8000fffe1ff */
[----:B------:R-:W-:-:S09]  /*08e0*/  UISETP.GT.AND UP2, UPT, UR7, 0x4, UPT ;  /* 0x000000040700788c */ /* 0x000fd2000bf44270 */
[----:B------:R-:W-:Y:S05]  /*08f0*/  BRA.U !UP2, `(.L_x_35) ;  /* 0x000000010ac87547 */ /* 0x000fea000b800000 */
[----:B------:R-:W-:-:S05]  /*0900*/  IADD3 R29, PT, PT, R7, -0x4, RZ ;  /* 0xfffffffc071d7810 */ /* 0x000fca0007ffe0ff */
[----:B------:R-:W-:-:S05]  /*0910*/  IMAD.WIDE.U32 R28, R29, 0x4, R16 ;  /* 0x000000041d1c7825 */ /* 0x000fca00078e0010 */
[----:B------:R-:W2:Y:S01]  /*0920*/  LDG.E.CONSTANT R20, desc[UR8][R28.64] ;  /* 0x000000081c147981 */ /* 0x000ea2000c1e9900 */
[----:B------:R-:W-:-:S03]  /*0930*/  IMAD.WIDE.U32 R12, R7, 0x4, R16 ;  /* 0x00000004070c7825 */ /* 0x000fc600078e0010 */
[----:B------:R-:W2:Y:S04]  /*0940*/  LDG.E.CONSTANT R25, desc[UR8][R28.64+0x4] ;  /* 0x000004081c197981 */ /* 0x000ea8000c1e9900 */
[----:B------:R-:W3:Y:S04]  /*0950*/  LDG.E.CONSTANT R22, desc[UR8][R28.64+0x8] ;  /* 0x000008081c167981 */ /* 0x000ee8000c1e9900 */
[----:B------:R0:W3:Y:S04]  /*0960*/  LDG.E.CONSTANT R27, desc[UR8][R28.64+0xc] ;  /* 0x00000c081c1b7981 */ /* 0x0000e8000c1e9900 */
[----:B------:R-:W4:Y:S04]  /*0970*/  LDG.E.CONSTANT R2, desc[UR8][R12.64] ;  /* 0x000000080c027981 */ /* 0x000f28000c1e9900 */
[----:B------:R-:W4:Y:S04]  /*0980*/  LDG.E.CONSTANT R15, desc[UR8][R12.64+0x4] ;  /* 0x000004080c0f7981 */ /* 0x000f28000c1e9900 */
[----:B------:R-:W4:Y:S04]  /*0990*/  LDG.E.CONSTANT R0, desc[UR8][R12.64+0x8] ;  /* 0x000008080c007981 */ /* 0x000f28000c1e9900 */
[----:B------:R1:W4:Y:S01]  /*09a0*/  LDG.E.CONSTANT R19, desc[UR8][R12.64+0xc] ;  /* 0x00000c080c137981 */ /* 0x000322000c1e9900 */
[----:B------:R-:W-:-:S02]  /*09b0*/  IADD3 R11, PT, PT, R7, 0x4, RZ ;  /* 0x00000004070b7810 */ /* 0x000fc40007ffe0ff */
[----:B------:R-:W-:-:S03]  /*09c0*/  IADD3 R9, PT, PT, R7, 0x8, RZ ;  /* 0x0000000807097810 */ /* 0x000fc60007ffe0ff */
[----:B------:R-:W-:-:S05]  /*09d0*/  IMAD.WIDE.U32 R10, R11, 0x4, R16 ;  /* 0x000000040b0a7825 */ /* 0x000fca00078e0010 */
[----:B------:R-:W4:Y:S01]  /*09e0*/  LDG.E.CONSTANT R14, desc[UR8][R10.64] ;  /* 0x000000080a0e7981 */ /* 0x000f22000c1e9900 */
[----:B------:R-:W-:-:S03]  /*09f0*/  IMAD.WIDE.U32 R8, R9, 0x4, R16 ;  /* 0x0000000409087825 */ /* 0x000fc600078e0010 */
[----:B------:R-:W4:Y:S01]  /*0a00*/  LDG.E.CONSTANT R21, desc[UR8][R10.64+0x4] ;  /* 0x000004080a157981 */ /* 0x000f22000c1e9900 */
[----:B0-----:R-:W-:-:S03]  /*0a10*/  IADD3 R29, PT, PT, R7, 0xc, RZ ;  /* 0x0000000c071d7810 */ /* 0x001fc60007ffe0ff */
[----:B------:R-:W4:Y:S04]  /*0a20*/  LDG.E.CONSTANT R18, desc[UR8][R10.64+0x8] ;  /* 0x000008080a127981 */ /* 0x000f28000c1e9900 */
[----:B------:R0:W4:Y:S01]  /*0a30*/  LDG.E.CONSTANT R23, desc[UR8][R10.64+0xc] ;  /* 0x00000c080a177981 */ /* 0x000122000c1e9900 */
[----:B-1----:R-:W-:Y:S01]  /*0a40*/  IMAD.WIDE.U32 R12, R29, 0x4, R16 ;  /* 0x000000041d0c7825 */ /* 0x002fe200078e0010 */
[----:B------:R-:W-:-:S04]  /*0a50*/  IADD3 R29, PT, PT, R7, 0x10, RZ ;  /* 0x00000010071d7810 */ /* 0x000fc80007ffe0ff */
[----:B------:R-:W4:Y:S01]  /*0a60*/  LDG.E.CONSTANT R24, desc[UR8][R12.64+0x8] ;  /* 0x000008080c187981 */ /* 0x000f22000c1e9900 */
[----:B0-----:R-:W-:-:S03]  /*0a70*/  IMAD.WIDE.U32 R10, R29, 0x4, R16 ;  /* 0x000000041d0a7825 */ /* 0x001fc600078e0010 */
[----:B------:R-:W4:Y:S01]  /*0a80*/  LDG.E.CONSTANT R29, desc[UR8][R12.64+0xc] ;  /* 0x00000c080c1d7981 */ /* 0x000f22000c1e9900 */
[----:B--2---:R-:W-:-:S03]  /*0a90*/  FMNMX3 R26, R26, |R20|, |R25|, !PT ;  /* 0x400000141a1a7276 */ /* 0x004fc60007800419 */
[----:B------:R-:W2:Y:S04]  /*0aa0*/  LDG.E.CONSTANT R25, desc[UR8][R8.64] ;  /* 0x0000000808197981 */ /* 0x000ea8000c1e9900 */
[----:B------:R-:W2:Y:S01]  /*0ab0*/  LDG.E.CONSTANT R20, desc[UR8][R8.64+0x4] ;  /* 0x0000040808147981 */ /* 0x000ea2000c1e9900 */
[----:B---3--:R-:W-:-:S03]  /*0ac0*/  FMNMX3 R26, R26, |R22|, |R27|, !PT ;  /* 0x400000161a1a7276 */ /* 0x008fc6000780041b */
[----:B------:R-:W3:Y:S04]  /*0ad0*/  LDG.E.CONSTANT R22, desc[UR8][R8.64+0x8] ;  /* 0x0000080808167981 */ /* 0x000ee8000c1e9900 */
[----:B------:R-:W3:Y:S01]  /*0ae0*/  LDG.E.CONSTANT R27, desc[UR8][R8.64+0xc] ;  /* 0x00000c08081b7981 */ /* 0x000ee2000c1e9900 */
[----:B----4-:R-:W-:-:S03]  /*0af0*/  FMNMX3 R26, R26, |R2|, |R15|, !PT ;  /* 0x400000021a1a7276 */ /* 0x010fc6000780040f */
[----:B------:R-:W4:Y:S04]  /*0b00*/  LDG.E.CONSTANT R2, desc[UR8][R12.64] ;  /* 0x000000080c027981 */ /* 0x000f28000c1e9900 */
[----:B------:R-:W4:Y:S01]  /*0b10*/  LDG.E.CONSTANT R15, desc[UR8][R12.64+0x4] ;  /* 0x000004080c0f7981 */ /* 0x000f22000c1e9900 */
[----:B------:R-:W-:-:S03]  /*0b20*/  FMNMX3 R28, R26, |R0|, |R19|, !PT ;  /* 0x400000001a1c7276 */ /* 0x000fc60007800413 */
[----:B------:R-:W4:Y:S04]  /*0b30*/  LDG.E.CONSTANT R19, desc[UR8][R10.64] ;  /* 0x000000080a137981 */ /* 0x000f28000c1e9900 */
[----:B------:R-:W4:Y:S04]  /*0b40*/  LDG.E.CONSTANT R0, desc[UR8][R10.64+0x4] ;  /* 0x000004080a007981 */ /* 0x000f28000c1e9900 */
[----:B------:R-:W4:Y:S04]  /*0b50*/  LDG.E.CONSTANT R26, desc[UR8][R10.64+0x8] ;  /* 0x000008080a1a7981 */ /* 0x000f28000c1e9900 */
[----:B------:R-:W4:Y:S01]  /*0b60*/  LDG.E.CONSTANT R9, desc[UR8][R10.64+0xc] ;  /* 0x00000c080a097981 */ /* 0x000f22000c1e9900 */
[----:B------:R-:W-:-:S04]  /*0b70*/  FMNMX3 R14, R28, |R14|, |R21|, !PT ;  /* 0x4000000e1c0e7276 */ /* 0x000fc80007800415 */
[----:B------:R-:W-:Y:S02]  /*0b80*/  FMNMX3 R14, R14, |R18|, |R23|, !PT ;  /* 0x400000120e0e7276 */ /* 0x000fe40007800417 */
[----:B------:R-:W-:Y:S01]  /*0b90*/  IADD3 R7, PT, PT, R7, 0x18, RZ ;  /* 0x0000001807077810 */ /* 0x000fe20007ffe0ff */
[----:B------:R-:W-:Y:S02]  /*0ba0*/  UIADD3 UR6, UPT, UPT, UR6, 0x8, URZ ;  /* 0x0000000806067890 */ /* 0x000fe4000fffe0ff */
[----:B------:R-:W-:Y:S01]  /*0bb0*/  UPLOP3.LUT UP0, UPT, UPT, UPT, UPT, 0x40, 0x4 ;  /* 0x000000000004789c */ /* 0x000fe20003f0e870 */
[----:B--2---:R-:W-:-:S04]  /*0bc0*/  FMNMX3 R14, R14, |R25|, |R20|, !PT ;  /* 0x400000190e0e7276 */ /* 0x004fc80007800414 */
[----:B---3--:R-:W-:-:S04]  /*0bd0*/  FMNMX3 R14, R14, |R22|, |R27|, !PT ;  /* 0x400000160e0e7276 */ /* 0x008fc8000780041b */
[----:B----4-:R-:W-:-:S04]  /*0be0*/  FMNMX3 R2, R14, |R2|, |R15|, !PT ;  /* 0x400000020e027276 */ /* 0x010fc8000780040f */
[----:B------:R-:W-:-:S04]  /*0bf0*/  FMNMX3 R2, R2, |R24|, |R29|, !PT ;  /* 0x4000001802027276 */ /* 0x000fc8000780041d */
[----:B------:R-:W-:-:S04]  /*0c00*/  FMNMX3 R0, R2, |R19|, |R0|, !PT ;  /* 0x4000001302007276 */ /* 0x000fc80007800400 */
[----:B------:R-:W-:-:S07]  /*0c10*/  FMNMX3 R26, R0, |R26|, |R9|, !PT ;  /* 0x4000001a001a7276 */ /* 0x000fce0007800409 */
.L_x_35:
[----:B------:R-:W-:-:S09]  /*0c20*/  UISETP.NE.OR UP0, UPT, UR6, URZ, UP0 ;  /* 0x000000ff0600728c */ /* 0x000fd20008705670 */
[----:B------:R-:W-:Y:S05]  /*0c30*/  BRA.U !UP0, `(.L_x_31) ;  /* 0x00000001086c7547 */ /* 0x000fea000b800000 */
.L_x_32:
[----:B------:R-:W-:-:S05]  /*0c40*/  IADD3 R13, PT, PT, R7, -0x4, RZ ;  /* 0xfffffffc070d7810 */ /* 0x000fca0007ffe0ff */
[----:B------:R-:W-:-:S05]  /*0c50*/  IMAD.WIDE.U32 R12, R13, 0x4, R16 ;  /* 0x000000040d0c7825 */ /* 0x000fca00078e0010 */
[----:B------:R-:W2:Y:S01]  /*0c60*/  LDG.E.CONSTANT R15, desc[UR8][R12.64] ;  /* 0x000000080c0f7981 */ /* 0x000ea2000c1e9900 */
[----:B------:R-:W-:-:S03]  /*0c70*/  IMAD.WIDE.U32 R8, R7, 0x4, R16 ;  /* 0x0000000407087825 */ /* 0x000fc600078e0010 */
[----:B------:R-:W2:Y:S01]  /*0c80*/  LDG.E.CONSTANT R0, desc[UR8][R12.64+0x4] ;  /* 0x000004080c007981 */ /* 0x000ea2000c1e9900 */
[----:B------:R-:W-:-:S03]  /*0c90*/  IADD3 R11, PT, PT, R7, 0x4, RZ ;  /* 0x00000004070b7810 */ /* 0x000fc60007ffe0ff */
[----:B------:R-:W3:Y:S04]  /*0ca0*/  LDG.E.CONSTANT R19, desc[UR8][R12.64+0x8] ;  /* 0x000008080c137981 */ /* 0x000ee8000c1e9900 */
[----:B------:R-:W3:Y:S01]  /*0cb0*/  LDG.E.CONSTANT R2, desc[UR8][R12.64+0xc] ;  /* 0x00000c080c027981 */ /* 0x000ee2000c1e9900 */
[----:B------:R-:W-:-:S03]  /*0cc0*/  IMAD.WIDE.U32 R10, R11, 0x4, R16 ;  /* 0x000000040b0a7825 */ /* 0x000fc600078e0010 */
[----:B------:R-:W4:Y:S04]  /*0cd0*/  LDG.E.CONSTANT R21, desc[UR8][R8.64] ;  /* 0x0000000808157981 */ /* 0x000f28000c1e9900 */
[----:B------:R-:W4:Y:S04]  /*0ce0*/  LDG.E.CONSTANT R14, desc[UR8][R8.64+0x4] ;  /* 0x00000408080e7981 */ /* 0x000f28000c1e9900 */
[----:B------:R-:W4:Y:S04]  /*0cf0*/  LDG.E.CONSTANT R23, desc[UR8][R8.64+0x8] ;  /* 0x0000080808177981 */ /* 0x000f28000c1e9900 */
[----:B------:R-:W4:Y:S04]  /*0d00*/  LDG.E.CONSTANT R18, desc[UR8][R8.64+0xc] ;  /* 0x00000c0808127981 */ /* 0x000f28000c1e9900 */
[----:B------:R-:W4:Y:S04]  /*0d10*/  LDG.E.CONSTANT R25, desc[UR8][R10.64] ;  /* 0x000000080a197981 */ /* 0x000f28000c1e9900 */
[----:B------:R-:W4:Y:S04]  /*0d20*/  LDG.E.CONSTANT R20, desc[UR8][R10.64+0x4] ;  /* 0x000004080a147981 */ /* 0x000f28000c1e9900 */
[----:B------:R-:W4:Y:S04]  /*0d30*/  LDG.E.CONSTANT R27, desc[UR8][R10.64+0x8] ;  /* 0x000008080a1b7981 */ /* 0x000f28000c1e9900 */
[----:B------:R-:W4:Y:S01]  /*0d40*/  LDG.E.CONSTANT R22, desc[UR8][R10.64+0xc] ;  /* 0x00000c080a167981 */ /* 0x000f22000c1e9900 */
[----:B------:R-:W-:Y:S01]  /*0d50*/  UIADD3 UR6, UPT, UPT, UR6, 0x4, URZ ;  /* 0x0000000406067890 */ /* 0x000fe2000fffe0ff */
[----:B------:R-:W-:-:S03]  /*0d60*/  IADD3 R7, PT, PT, R7, 0xc, RZ ;  /* 0x0000000c07077810 */ /* 0x000fc60007ffe0ff */
[----:B------:R-:W-:Y:S01]  /*0d70*/  UISETP.NE.AND UP0, UPT, UR6, URZ, UPT ;  /* 0x000000ff0600728c */ /* 0x000fe2000bf05270 */
[----:B--2---:R-:W-:-:S04]  /*0d80*/  FMNMX3 R0, R26, |R15|, |R0|, !PT ;  /* 0x4000000f1a007276 */ /* 0x004fc80007800400 */
[----:B---3--:R-:W-:-:S04]  /*0d90*/  FMNMX3 R0, R0, |R19|, |R2|, !PT ;  /* 0x4000001300007276 */ /* 0x008fc80007800402 */
[----:B----4-:R-:W-:-:S04]  /*0da0*/  FMNMX3 R0, R0, |R21|, |R14|, !PT ;  /* 0x4000001500007276 */ /* 0x010fc8000780040e */
[----:B------:R-:W-:-:S04]  /*0db0*/  FMNMX3 R0, R0, |R23|, |R18|, !PT ;  /* 0x4000001700007276 */ /* 0x000fc80007800412 */
[----:B------:R-:W-:-:S04]  /*0dc0*/  FMNMX3 R0, R0, |R25|, |R20|, !PT ;  /* 0x4000001900007276 */ /* 0x000fc80007800414 */
[----:B------:R-:W-:Y:S01]  /*0dd0*/  FMNMX3 R26, R0, |R27|, |R22|, !PT ;  /* 0x4000001b001a7276 */ /* 0x000fe20007800416 */
[----:B------:R-:W-:Y:S06]  /*0de0*/  BRA.U UP0, `(.L_x_32) ;  /* 0xfffffffd00947547 */ /* 0x000fec000b83ffff */
.L_x_31:
[----:B------:R-:W-:-:S09]  /*0df0*/  UISETP.NE.AND UP0, UPT, UR5, URZ, UPT ;  /* 0x000000ff0500728c */ /* 0x000fd2000bf05270 */
[----:B------:R-:W-:Y:S05]  /*0e00*/  BRA.U !UP0, `(.L_x_30) ;  /* 0x0000000108487547 */ /* 0x000fea000b800000 */
[----:B------:R-:W-:Y:S01]  /*0e10*/  UMOV UR6, 0x3 ;  /* 0x0000000300067882 */ /* 0x000fe20000000000 */
[----:B------:R-:W-:Y:S02]  /*0e20*/  UIADD3 UR5, UPT, UPT, -UR5, URZ, URZ ;  /* 0x000000ff05057290 */ /* 0x000fe4000fffe1ff */
[----:B------:R-:W-:-:S06]  /*0e30*/  UIMAD UR4, UR4, UR6, 0x1 ;  /* 0x00000001040474a4 */ /* 0x000fcc000f8e0206 */
[----:B------:R-:W-:-:S07]  /*0e40*/  MOV R7, UR4 ;  /* 0x0000000400077c02 */ /* 0x000fce0008000f00 */
.L_x_36:
[C---:B------:R-:W-:Y:S01]  /*0e50*/  IADD3 R9, PT, PT, R7.reuse, -0x1, RZ ;  /* 0xffffffff07097810 */ /* 0x040fe20007ffe0ff */
[C---:B------:R-:W-:Y:S01]  /*0e60*/  IMAD.WIDE.U32 R10, R7.reuse, 0x4, R16 ;  /* 0x00000004070a7825 */ /* 0x040fe200078e0010 */
[----:B------:R-:W-:-:S03]  /*0e70*/  IADD3 R13, PT, PT, R7, 0x1, RZ ;  /* 0x00000001070d7810 */ /* 0x000fc60007ffe0ff */
[--C-:B------:R-:W-:Y:S02]  /*0e80*/  IMAD.WIDE.U32 R8, R9, 0x4, R16.reuse ;  /* 0x0000000409087825 */ /* 0x100fe400078e0010 */
[----:B------:R-:W2:Y:S02]  /*0e90*/  LDG.E.CONSTANT R10, desc[UR8][R10.64] ;  /* 0x000000080a0a7981 */ /* 0x000ea4000c1e9900 */
[----:B------:R-:W-:Y:S02]  /*0ea0*/  IMAD.WIDE.U32 R12, R13, 0x4, R16 ;  /* 0x000000040d0c7825 */ /* 0x000fe400078e0010 */
[----:B------:R-:W2:Y:S04]  /*0eb0*/  LDG.E.CONSTANT R9, desc[UR8][R8.64] ;  /* 0x0000000808097981 */ /* 0x000ea8000c1e9900 */
[----:B------:R-:W3:Y:S01]  /*0ec0*/  LDG.E.CONSTANT R13, desc[UR8][R12.64] ;  /* 0x000000080c0d7981 */ /* 0x000ee2000c1e9900 */
[----:B------:R-:W-:Y:S01]  /*0ed0*/  UIADD3 UR5, UPT, UPT, UR5, 0x1, URZ ;  /* 0x0000000105057890 */ /* 0x000fe2000fffe0ff */
[----:B------:R-:W-:-:S03]  /*0ee0*/  IADD3 R7, PT, PT, R7, 0x3, RZ ;  /* 0x0000000307077810 */ /* 0x000fc60007ffe0ff */
[----:B------:R-:W-:Y:S01]  /*0ef0*/  UISETP.NE.AND UP0, UPT, UR5, URZ, UPT ;  /* 0x000000ff0500728c */ /* 0x000fe2000bf05270 */
[----:B--2---:R-:W-:-:S04]  /*0f00*/  FMNMX3 R26, R26, |R9|, |R10|, !PT ;  /* 0x400000091a1a7276 */ /* 0x004fc8000780040a */
[----:B---3--:R-:W-:-:S04]  /*0f10*/  FMNMX R26, R26, |R13|, !PT ;  /* 0x4000000d1a1a7209 */ /* 0x008fc80007800000 */
[----:B------:R-:W-:Y:S05]  /*0f20*/  BRA.U UP0, `(.L_x_36) ;  /* 0xfffffffd00c87547 */ /* 0x000fea000b83ffff */
.L_x_30:
[C---:B------:R-:W-:Y:S01]  /*0f30*/  IADD3 R0, PT, PT, R26.reuse, 0x1800000, RZ ;  /* 0x018000001a007810 */ /* 0x040fe20007ffe0ff */
[----:B------:R-:W-:Y:S01]  /*0f40*/  BSSY.RECONVERGENT B0, `(.L_x_37) ;  /* 0x000000e000007945 */ /* 0x000fe20003800200 */
[----:B------:R-:W-:Y:S02]  /*0f50*/  FSETP.GT.AND P3, PT, R26, 9.9999999747524270788e-07, PT ;  /* 0x358637bd1a00780b */ /* 0x000fe40003f64000 */
[----:B------:R-:W-:-:S04]  /*0f60*/  LOP3.LUT R0, R0, 0x7f800000, RZ, 0xc0, !PT ;  /* 0x7f80000000007812 */ /* 0x000fc800078ec0ff */
[----:B------:R-:W-:-:S13]  /*0f70*/  ISETP.GT.U32.AND P0, PT, R0, 0x1ffffff, PT ;  /* 0x01ffffff0000780c */ /* 0x000fda0003f04070 */
[----:B------:R-:W-:Y:S05]  /*0f80*/  @P0 BRA `(.L_x_38) ;  /* 0x0000000000140947 */ /* 0x000fea0003800000 */
[----:B------:R-:W-:Y:S02]  /*0f90*/  MOV R0, R26 ;  /* 0x0000001a00007202 */ /* 0x000fe40000000f00 */
[----:B------:R-:W-:-:S07]  /*0fa0*/  MOV R2, 0xfc0 ;  /* 0x00000fc000027802 */ /* 0x000fce0000000f00 */
[----:B-----5:R-:W-:Y:S05]  /*0fb0*/  CALL.REL.NOINC `($__internal_3_$__cuda_sm20_rcp_rn_f32_slowpath) ;  /* 0x0000001800f87944 */ /* 0x020fea0003c00000 */
[----:B------:R-:W-:Y:S01]  /*0fc0*/  MOV R7, R0 ;  /* 0x0000000000077202 */ /* 0x000fe20000000f00 */
[----:B------:R-:W-:Y:S06]  /*0fd0*/  BRA `(.L_x_39) ;  /* 0x0000000000107947 */ /* 0x000fec0003800000 */
.L_x_38:
[----:B------:R-:W0:Y:S02]  /*0fe0*/  MUFU.RCP R7, R26 ;  /* 0x0000001a00077308 */ /* 0x000e240000001000 */
[----:B0-----:R-:W-:-:S04]  /*0ff0*/  FFMA R0, R7, R26, -1 ;  /* 0xbf80000007007423 */ /* 0x001fc8000000001a */
[----:B------:R-:W-:-:S04]  /*1000*/  FADD.FTZ R0, -R0, -RZ ;  /* 0x800000ff00007221 */ /* 0x000fc80000010100 */
[----:B------:R-:W-:-:S07]  /*1010*/  FFMA R7, R7, R0, R7 ;  /* 0x0000000007077223 */ /* 0x000fce0000000007 */
.L_x_39:
[----:B------:R-:W-:Y:S05]  /*1020*/  BSYNC.RECONVERGENT B0 ;  /* 0x0000000000007941 */ /* 0x000fea0003800200 */
.L_x_37:
[----:B------:R-:W-:Y:S01]  /*1030*/  HFMA2 R0, -RZ, RZ, 0, 0 ;  /* 0x00000000ff007431 */ /* 0x000fe200000001ff */
[----:B------:R-:W-:Y:S01]  /*1040*/  FSEL R7, R7, 1, P3 ;  /* 0x3f80000007077808 */ /* 0x000fe20001800000 */
[----:B------:R-:W-:Y:S01]  /*1050*/  HFMA2 R22, -RZ, RZ, 0, 0 ;  /* 0x00000000ff167431 */ /* 0x000fe200000001ff */
[----:B------:R-:W-:Y:S01]  /*1060*/  MOV R18, RZ ;  /* 0x000000ff00127202 */ /* 0x000fe20000000f00 */
[----:B------:R-:W-:Y:S01]  /*1070*/  HFMA2 R12, -RZ, RZ, 0, 0 ;  /* 0x00000000ff0c7431 */ /* 0x000fe200000001ff */
[----:B------:R-:W-:Y:S02]  /*1080*/  MOV R25, RZ ;  /* 0x000000ff00197202 */ /* 0x000fe40000000f00 */
[----:B------:R-:W-:Y:S02]  /*1090*/  CS2R R8, SRZ ;  /* 0x0000000000087805 */ /* 0x000fe4000001ff00 */
[----:B------:R-:W-:Y:S01]  /*10a0*/  CS2R R10, SRZ ;  /* 0x00000000000a7805 */ /* 0x000fe2000001ff00 */
[----:B------:R-:W-:Y:S06]  /*10b0*/  BRA.U !UP1, `(.L_x_40) ;  /* 0x0000000509cc7547 */ /* 0x000fec000b800000 */
[----:B------:R-:W0:Y:S01]  /*10c0*/  LDCU UR5, c[0x0][0x404] ;  /* 0x00008080ff0577ac */ /* 0x000e220008000800 */
[----:B------:R-:W-:Y:S02]  /*10d0*/  MOV R12, RZ ;  /* 0x000000ff000c7202 */ /* 0x000fe40000000f00 */
[----:B------:R-:W-:Y:S02]  /*10e0*/  CS2R R10, SRZ ;  /* 0x00000000000a7805 */ /* 0x000fe4000001ff00 */
[----:B------:R-:W-:Y:S02]  /*10f0*/  CS2R R8, SRZ ;  /* 0x0000000000087805 */ /* 0x000fe4000001ff00 */
[----:B------:R-:W-:Y:S01]  /*1100*/  MOV R25, RZ ;  /* 0x000000ff00197202 */ /* 0x000fe20000000f00 */
[----:B------:R-:W-:Y:S01]  /*1110*/  UMOV UR4, URZ ;  /* 0x000000ff00047c82 */ /* 0x000fe20008000000 */
[----:B------:R-:W-:Y:S02]  /*1120*/  MOV R22, RZ ;  /* 0x000000ff00167202 */ /* 0x000fe40000000f00 */
[----:B------:R-:W-:-:S02]  /*1130*/  MOV R18, RZ ;  /* 0x000000ff00127202 */ /* 0x000fc40000000f00 */
[----:B------:R-:W-:Y:S01]  /*1140*/  MOV R0, RZ ;  /* 0x000000ff00007202 */ /* 0x000fe20000000f00 */
[----:B0-----:R-:W-:Y:S02]  /*1150*/  UISETP.GE.U32.AND UP2, UPT, UR5, 0x4, UPT ;  /* 0x000000040500788c */ /* 0x001fe4000bf46070 */
[----:B------:R-:W-:-:S04]  /*1160*/  ULOP3.LUT UR6, UR5, 0x3, URZ, 0xc0, !UPT ;  /* 0x0000000305067892 */ /* 0x000fc8000f8ec0ff */
[----:B------:R-:W-:-:S03]  /*1170*/  UISETP.NE.AND UP0, UPT, UR6, URZ, UPT ;  /* 0x000000ff0600728c */ /* 0x000fc6000bf05270 */
[----:B------:R-:W-:Y:S08]  /*1180*/  BRA.U !UP2, `(.L_x_41) ;  /* 0x000000050a247547 */ /* 0x000ff0000b800000 */
[----:B------:R-:W-:Y:S01]  /*1190*/  HFMA2 R13, -RZ, RZ, 0, 2.384185791015625e-07 ;  /* 0x00000004ff0d7431 */ /* 0x000fe200000001ff */
[----:B------:R-:W-:Y:S01]  /*11a0*/  ULOP3.LUT UR4, UR5, 0xfffffffc, URZ, 0xc0, !UPT ;  /* 0xfffffffc05047892 */ /* 0x000fe2000f8ec0ff */
[----:B------:R-:W-:-:S03]  /*11b0*/  MOV R12, RZ ;  /* 0x000000ff000c7202 */ /* 0x000fc60000000f00 */
[----:B------:R-:W-:-:S12]  /*11c0*/  UIADD3 UR5, UPT, UPT, -UR4, URZ, URZ ;  /* 0x000000ff04057290 */ /* 0x000fd8000fffe1ff */
.L_x_42:
[----:B------:R-:W-:-:S05]  /*11d0*/  IADD3 R21, PT, PT, R13, -0x4, RZ ;  /* 0xfffffffc0d157810 */ /* 0x000fca0007ffe0ff */
[----:B------:R-:W-:-:S05]  /*11e0*/  IMAD.WIDE.U32 R20, R21, 0x4, R16 ;  /* 0x0000000415147825 */ /* 0x000fca00078e0010 */
[----:B------:R-:W2:Y:S04]  /*11f0*/  LDG.E.CONSTANT R27, desc[UR8][R20.64] ;  /* 0x00000008141b7981 */ /* 0x000ea8000c1e9900 */
[----:B------:R-:W3:Y:S01]  /*1200*/  LDG.E.CONSTANT R29, desc[UR8][R20.64+0x4] ;  /* 0x00000408141d7981 */ /* 0x000ee2000c1e9900 */
[----:B------:R-:W-:-:S03]  /*1210*/  IMAD.WIDE.U32 R14, R13, 0x4, R16 ;  /* 0x000000040d0e7825 */ /* 0x000fc600078e0010 */
[----:B------:R-:W4:Y:S04]  /*1220*/  LDG.E.CONSTANT R23, desc[UR8][R20.64+0x8] ;  /* 0x0000080814177981 */ /* 0x000f28000c1e9900 */
[----:B------:R0:W4:Y:S04]  /*1230*/  LDG.E.CONSTANT R28, desc[UR8][R20.64+0xc] ;  /* 0x00000c08141c7981 */ /* 0x000128000c1e9900 */
[----:B------:R-:W4:Y:S04]  /*1240*/  LDG.E.CONSTANT R24, desc[UR8][R14.64] ;  /* 0x000000080e187981 */ /* 0x000f28000c1e9900 */
[----:B------:R-:W4:Y:S01]  /*1250*/  LDG.E.CONSTANT R26, desc[UR8][R14.64+0x4] ;  /* 0x000004080e1a7981 */ /* 0x000f22000c1e9900 */
[----:B0-----:R-:W-:-:S03]  /*1260*/  IADD3 R21, PT, PT, R13, 0x4, RZ ;  /* 0x000000040d157810 */ /* 0x001fc60007ffe0ff */
[----:B------:R-:W4:Y:S04]  /*1270*/  LDG.E.CONSTANT R2, desc[UR8][R14.64+0x8] ;  /* 0x000008080e027981 */ /* 0x000f28000c1e9900 */
[----:B------:R2:W4:Y:S02]  /*1280*/  LDG.E.CONSTANT R19, desc[UR8][R14.64+0xc] ;  /* 0x00000c080e137981 */ /* 0x000524000c1e9900 */
[C---:B--2---:R-:W-:Y:S01]  /*1290*/  FMUL R15, R7.reuse, R27 ;  /* 0x0000001b070f7220 */ /* 0x044fe20000400000 */
[----:B---3--:R-:W-:-:S03]  /*12a0*/  FMUL R29, R7, R29 ;  /* 0x0000001d071d7220 */ /* 0x008fc60000400000 */
[C---:B------:R-:W-:Y:S01]  /*12b0*/  FADD R27, -R15.reuse, R10 ;  /* 0x0000000a0f1b7221 */ /* 0x040fe20000000100 */
[----:B------:R-:W-:Y:S01]  /*12c0*/  FFMA R0, R15, R15, R0 ;  /* 0x0000000f0f007223 */ /* 0x000fe20000000000 */
[----:B------:R-:W-:Y:S01]  /*12d0*/  FADD R20, -R29, R11 ;  /* 0x0000000b1d147221 */ /* 0x000fe20000000100 */
[----:B------:R-:W-:-:S04]  /*12e0*/  IMAD.WIDE.U32 R10, R21, 0x4, R16 ;  /* 0x00000004150a7825 */ /* 0x000fc800078e0010 */
[----:B----4-:R-:W-:Y:S01]  /*12f0*/  FMUL R23, R7, R23 ;  /* 0x0000001707177220 */ /* 0x010fe20000400000 */
[-C--:B------:R-:W-:Y:S01]  /*1300*/  FFMA R18, R15, R29.reuse, R18 ;  /* 0x0000001d0f127223 */ /* 0x080fe20000000012 */
[----:B------:R-:W-:Y:S01]  /*1310*/  UIADD3 UR5, UPT, UPT, UR5, 0x4, URZ ;  /* 0x0000000405057890 */ /* 0x000fe2000fffe0ff */
[----:B------:R-:W-:Y:S01]  /*1320*/  FFMA R25, R29, R29, R25 ;  /* 0x0000001d1d197223 */ /* 0x000fe20000000019 */
[----:B------:R-:W2:Y:S01]  /*1330*/  LDG.E.CONSTANT R14, desc[UR8][R10.64] ;  /* 0x000000080a0e7981 */ /* 0x000ea2000c1e9900 */
[-C--:B------:R-:W-:Y:S01]  /*1340*/  FFMA R22, R15, R23.reuse, R22 ;  /* 0x000000170f167223 */ /* 0x080fe20000000016 */
[-C--:B------:R-:W-:Y:S01]  /*1350*/  FFMA R8, R29, R23.reuse, R8 ;  /* 0x000000171d087223 */ /* 0x080fe20000000008 */
[C---:B------:R-:W-:Y:S01]  /*1360*/  FFMA R9, R23.reuse, R23, R9 ;  /* 0x0000001717097223 */ /* 0x040fe20000000009 */
[----:B------:R-:W-:Y:S01]  /*1370*/  FADD R12, -R23, R12 ;  /* 0x0000000c170c7221 */ /* 0x000fe20000000100 */
[C---:B------:R-:W-:Y:S01]  /*1380*/  FMUL R15, R7.reuse, R28 ;  /* 0x0000001c070f7220 */ /* 0x040fe20000400000 */
[C---:B------:R-:W-:Y:S01]  /*1390*/  FMUL R21, R7.reuse, R24 ;  /* 0x0000001807157220 */ /* 0x040fe20000400000 */
[----:B------:R-:W-:Y:S01]  /*13a0*/  FMUL R23, R7, R26 ;  /* 0x0000001a07177220 */ /* 0x000fe20000400000 */
[----:B------:R-:W3:Y:S04]  /*13b0*/  LDG.E.CONSTANT R24, desc[UR8][R10.64+0x4] ;  /* 0x000004080a187981 */ /* 0x000ee8000c1e9900 */
[----:B------:R-:W4:Y:S04]  /*13c0*/  LDG.E.CONSTANT R26, desc[UR8][R10.64+0x8] ;  /* 0x000008080a1a7981 */ /* 0x000f28000c1e9900 */
[----:B------:R3:W4:Y:S01]  /*13d0*/  LDG.E.CONSTANT R28, desc[UR8][R10.64+0xc] ;  /* 0x00000c080a1c7981 */ /* 0x000722000c1e9900 */
[----:B------:R-:W-:Y:S01]  /*13e0*/  FFMA R0, R15, R15, R0 ;  /* 0x0000000f0f007223 */ /* 0x000fe20000000000 */
[----:B------:R-:W-:Y:S01]  /*13f0*/  FADD R27, R27, -R15 ;  /* 0x8000000f1b1b7221 */ /* 0x000fe20000000000 */
[C---:B------:R-:W-:Y:S01]  /*1400*/  FFMA R18, R15.reuse, R21, R18 ;  /* 0x000000150f127223 */ /* 0x040fe20000000012 */
[----:B------:R-:W-:Y:S01]  /*1410*/  FFMA R22, R15, R23, R22 ;  /* 0x000000170f167223 */ /* 0x000fe20000000016 */
[----:B------:R-:W-:Y:S01]  /*1420*/  UISETP.NE.AND UP2, UPT, UR5, URZ, UPT ;  /* 0x000000ff0500728c */ /* 0x000fe2000bf45270 */
[C---:B------:R-:W-:Y:S01]  /*1430*/  FFMA R25, R21.reuse, R21, R25 ;  /* 0x0000001515197223 */ /* 0x040fe20000000019 */
[----:B------:R-:W-:Y:S01]  /*1440*/  FADD R20, R20, -R21 ;  /* 0x8000001514147221 */ /* 0x000fe20000000000 */
[----:B------:R-:W-:Y:S01]  /*1450*/  FFMA R8, R21, R23, R8 ;  /* 0x0000001715087223 */ /* 0x000fe20000000008 */
[C---:B------:R-:W-:Y:S01]  /*1460*/  FMUL R15, R7.reuse, R2 ;  /* 0x00000002070f7220 */ /* 0x040fe20000400000 */
[----:B------:R-:W-:Y:S01]  /*1470*/  FMUL R19, R7, R19 ;  /* 0x0000001307137220 */ /* 0x000fe20000400000 */
[----:B------:R-:W-:Y:S01]  /*1480*/  FFMA R9, R23, R23, R9 ;  /* 0x0000001717097223 */ /* 0x000fe20000000009 */
[----:B------:R-:W-:Y:S01]  /*1490*/  FADD R12, R12, -R23 ;  /* 0x800000170c0c7221 */ /* 0x000fe20000000000 */
[----:B------:R-:W-:Y:S01]  /*14a0*/  FFMA R0, R15, R15, R0 ;  /* 0x0000000f0f007223 */ /* 0x000fe20000000000 */
[----:B------:R-:W-:Y:S01]  /*14b0*/  FADD R27, R27, -R15 ;  /* 0x8000000f1b1b7221 */ /* 0x000fe20000000000 */
[-C--:B------:R-:W-:Y:S01]  /*14c0*/  FFMA R18, R15, R19.reuse, R18 ;  /* 0x000000130f127223 */ /* 0x080fe20000000012 */
[----:B------:R-:W-:Y:S01]  /*14d0*/  FFMA R25, R19, R19, R25 ;  /* 0x0000001313197223 */ /* 0x000fe20000000019 */
[----:B------:R-:W-:Y:S01]  /*14e0*/  FADD R20, R20, -R19 ;  /* 0x8000001314147221 */ /* 0x000fe20000000000 */
[----:B------:R-:W-:Y:S01]  /*14f0*/  IADD3 R13, PT, PT, R13, 0xc, RZ ;  /* 0x0000000c0d0d7810 */ /* 0x000fe20007ffe0ff */
[----:B--2---:R-:W-:-:S04]  /*1500*/  FMUL R14, R7, R14 ;  /* 0x0000000e070e7220 */ /* 0x004fc80000400000 */
[-C--:B------:R-:W-:Y:S01]  /*1510*/  FFMA R22, R15, R14.reuse, R22 ;  /* 0x0000000e0f167223 */ /* 0x080fe20000000016 */
[-C--:B------:R-:W-:Y:S01]  /*1520*/  FFMA R8, R19, R14.reuse, R8 ;  /* 0x0000000e13087223 */ /* 0x080fe20000000008 */
[----:B------:R-:W-:Y:S01]  /*1530*/  FFMA R9, R14, R14, R9 ;  /* 0x0000000e0e097223 */ /* 0x000fe20000000009 */
[----:B------:R-:W-:Y:S01]  /*1540*/  FADD R12, R12, -R14 ;  /* 0x8000000e0c0c7221 */ /* 0x000fe20000000000 */
[C---:B---3--:R-:W-:Y:S01]  /*1550*/  FMUL R11, R7.reuse, R24 ;  /* 0x00000018070b7220 */ /* 0x048fe20000400000 */
[C---:B----4-:R-:W-:Y:S01]  /*1560*/  FMUL R15, R7.reuse, R26 ;  /* 0x0000001a070f7220 */ /* 0x050fe20000400000 */
[----:B------:R-:W-:Y:S02]  /*1570*/  FMUL R19, R7, R28 ;  /* 0x0000001c07137220 */ /* 0x000fe40000400000 */
[----:B------:R-:W-:Y:S01]  /*1580*/  FFMA R0, R11, R11, R0 ;  /* 0x0000000b0b007223 */ /* 0x000fe20000000000 */
[----:B------:R-:W-:Y:S01]  /*1590*/  FADD R10, R27, -R11 ;  /* 0x8000000b1b0a7221 */ /* 0x000fe20000000000 */
[C---:B------:R-:W-:Y:S01]  /*15a0*/  FFMA R18, R11.reuse, R15, R18 ;  /* 0x0000000f0b127223 */ /* 0x040fe20000000012 */
[----:B------:R-:W-:Y:S01]  /*15b0*/  FFMA R22, R11, R19, R22 ;  /* 0x000000130b167223 */ /* 0x000fe20000000016 */
[C---:B------:R-:W-:Y:S01]  /*15c0*/  FFMA R25, R15.reuse, R15, R25 ;  /* 0x0000000f0f197223 */ /* 0x040fe20000000019 */
[----:B------:R-:W-:Y:S01]  /*15d0*/  FADD R11, R20, -R15 ;  /* 0x8000000f140b7221 */ /* 0x000fe20000000000 */
[-C--:B------:R-:W-:Y:S01]  /*15e0*/  FFMA R8, R15, R19.reuse, R8 ;  /* 0x000000130f087223 */ /* 0x080fe20000000008 */
[----:B------:R-:W-:Y:S01]  /*15f0*/  FFMA R9, R19, R19, R9 ;  /* 0x0000001313097223 */ /* 0x000fe20000000009 */
[----:B------:R-:W-:Y:S01]  /*1600*/  FADD R12, R12, -R19 ;  /* 0x800000130c0c7221 */ /* 0x000fe20000000000 */
[----:B------:R-:W-:Y:S06]  /*1610*/  BRA.U UP2, `(.L_x_42) ;  /* 0xfffffff902ec7547 */ /* 0x000fec000b83ffff */
.L_x_41:
[----:B------:R-:W-:Y:S05]  /*1620*/  BRA.U !UP0, `(.L_x_40) ;  /* 0x0000000108707547 */ /* 0x000fea000b800000 */
[----:B------:R-:W-:Y:S02]  /*1630*/  UMOV UR5, 0x3 ;  /* 0x0000000300057882 */ /* 0x000fe40000000000 */
[----:B------:R-:W-:Y:S02]  /*1640*/  UIMAD UR4, UR4, UR5, 0x1 ;  /* 0x00000001040474a4 */ /* 0x000fe4000f8e0205 */
[----:B------:R-:W-:-:S04]  /*1650*/  UIADD3 UR5, UPT, UPT, -UR6, URZ, URZ ;  /* 0x000000ff06057290 */ /* 0x000fc8000fffe1ff */
[----:B------:R-:W-:-:S08]  /*1660*/  MOV R13, UR4 ;  /* 0x00000004000d7c02 */ /* 0x000fd00008000f00 */
.L_x_43:
[C---:B------:R-:W-:Y:S01]  /*1670*/  IADD3 R27, PT, PT, R13.reuse, -0x1, RZ ;  /* 0xffffffff0d1b7810 */ /* 0x040fe20007ffe0ff */
[C---:B------:R-:W-:Y:S01]  /*1680*/  IMAD.WIDE.U32 R20, R13.reuse, 0x4, R16 ;  /* 0x000000040d147825 */ /* 0x040fe200078e0010 */
[----:B------:R-:W-:-:S03]  /*1690*/  IADD3 R15, PT, PT, R13, 0x1, RZ ;  /* 0x000000010d0f7810 */ /* 0x000fc60007ffe0ff */
[--C-:B------:R-:W-:Y:S02]  /*16a0*/  IMAD.WIDE.U32 R26, R27, 0x4, R16.reuse ;  /* 0x000000041b1a7825 */ /* 0x100fe400078e0010 */
[----:B------:R-:W2:Y:S02]  /*16b0*/  LDG.E.CONSTANT R20, desc[UR8][R20.64] ;  /* 0x0000000814147981 */ /* 0x000ea4000c1e9900 */
[----:B------:R-:W-:Y:S02]  /*16c0*/  IMAD.WIDE.U32 R14, R15, 0x4, R16 ;  /* 0x000000040f0e7825 */ /* 0x000fe400078e0010 */
[----:B------:R-:W3:Y:S04]  /*16d0*/  LDG.E.CONSTANT R26, desc[UR8][R26.64] ;  /* 0x000000081a1a7981 */ /* 0x000ee8000c1e9900 */
[----:B------:R-:W4:Y:S01]  /*16e0*/  LDG.E.CONSTANT R14, desc[UR8][R14.64] ;  /* 0x000000080e0e7981 */ /* 0x000f22000c1e9900 */
[----:B------:R-:W-:-:S04]  /*16f0*/  UIADD3 UR5, UPT, UPT, UR5, 0x1, URZ ;  /* 0x0000000105057890 */ /* 0x000fc8000fffe0ff */
[----:B------:R-:W-:Y:S01]  /*1700*/  UISETP.NE.AND UP0, UPT, UR5, URZ, UPT ;  /* 0x000000ff0500728c */ /* 0x000fe2000bf05270 */
[----:B------:R-:W-:Y:S01]  /*1710*/  IADD3 R13, PT, PT, R13, 0x3, RZ ;  /* 0x000000030d0d7810 */ /* 0x000fe20007ffe0ff */
[C---:B--2---:R-:W-:Y:S01]  /*1720*/  FMUL R23, R7.reuse, R20 ;  /* 0x0000001407177220 */ /* 0x044fe20000400000 */
[C---:B---3--:R-:W-:Y:S01]  /*1730*/  FMUL R19, R7.reuse, R26 ;  /* 0x0000001a07137220 */ /* 0x048fe20000400000 */
[----:B----4-:R-:W-:-:S03]  /*1740*/  FMUL R2, R7, R14 ;  /* 0x0000000e07027220 */ /* 0x010fc60000400000 */
[C---:B------:R-:W-:Y:S01]  /*1750*/  FFMA R0, R19.reuse, R19, R0 ;  /* 0x0000001313007223 */ /* 0x040fe20000000000 */
[C---:B------:R-:W-:Y:S01]  /*1760*/  FADD R10, -R19.reuse, R10 ;  /* 0x0000000a130a7221 */ /* 0x040fe20000000100 */
[CC--:B------:R-:W-:Y:S01]  /*1770*/  FFMA R18, R19.reuse, R23.reuse, R18 ;  /* 0x0000001713127223 */ /* 0x0c0fe20000000012 */
[-C--:B------:R-:W-:Y:S01]  /*1780*/  FFMA R22, R19, R2.reuse, R22 ;  /* 0x0000000213167223 */ /* 0x080fe20000000016 */
[C---:B------:R-:W-:Y:S01]  /*1790*/  FFMA R25, R23.reuse, R23, R25 ;  /* 0x0000001717197223 */ /* 0x040fe20000000019 */
[C---:B------:R-:W-:Y:S01]  /*17a0*/  FADD R11, -R23.reuse, R11 ;  /* 0x0000000b170b7221 */ /* 0x040fe20000000100 */
[CC--:B------:R-:W-:Y:S01]  /*17b0*/  FFMA R9, R2.reuse, R2.reuse, R9 ;  /* 0x0000000202097223 */ /* 0x0c0fe20000000009 */
[----:B------:R-:W-:Y:S01]  /*17c0*/  FADD R12, -R2, R12 ;  /* 0x0000000c020c7221 */ /* 0x000fe20000000100 */
[----:B------:R-:W-:Y:S01]  /*17d0*/  FFMA R8, R23, R2, R8 ;  /* 0x0000000217087223 */ /* 0x000fe20000000008 */
[----:B------:R-:W-:Y:S06]  /*17e0*/  BRA.U UP0, `(.L_x_43) ;  /* 0xfffffffd00a07547 */ /* 0x000fec000b83ffff */
.L_x_40:
[----:B------:R-:W0:Y:S01]  /*17f0*/  LDC.64 R14, c[0x0][0x390] ;  /* 0x0000e400ff0e7b82 */ /* 0x000e220000000a00 */
[----:B------:R-:W-:Y:S01]  /*1800*/  FSETP.GEU.AND P0, PT, R0, 9.9999998245167004418e-15, PT ;  /* 0x283424dc0000780b */ /* 0x000fe20003f0e000 */
[----:B------:R-:W-:-:S04]  /*1810*/  IMAD R13, R3, 0xc, RZ ;  /* 0x0000000c030d7824 */ /* 0x000fc800078e02ff */
[----:B0-----:R-:W-:-:S08]  /*1820*/  IMAD.WIDE.U32 R14, R13, 0x4, R14 ;  /* 0x000000040d0e7825 */ /* 0x001fd000078e000e */
[----:B------:R-:W-:Y:S05]  /*1830*/  @!P0 BRA `(.L_x_44) ;  /* 0x0000001000988947 */ /* 0x000fea0003800000 */
[----:B------:R-:W-:Y:S01]  /*1840*/  IADD3 R2, PT, PT, R0, -0xd000000, RZ ;  /* 0xf300000000027810 */ /* 0x000fe20007ffe0ff */
[----:B------:R0:W1:Y:S01]  /*1850*/  MUFU.RSQ R19, R0 ;  /* 0x0000000000137308 */ /* 0x0000620000001400 */
[----:B------:R-:W-:Y:S02]  /*1860*/  BSSY.RECONVERGENT B0, `(.L_x_45) ;  /* 0x000000b000007945 */ /* 0x000fe40003800200 */
[----:B------:R-:W-:-:S13]  /*1870*/  ISETP.GT.U32.AND P0, PT, R2, 0x727fffff, PT ;  /* 0x727fffff0200780c */ /* 0x000fda0003f04070 */
[----:B0-----:R-:W-:Y:S05]  /*1880*/  @!P0 BRA `(.L_x_46) ;  /* 0x0000000000108947 */ /* 0x001fea0003800000 */
[----:B------:R-:W-:-:S07]  /*1890*/  MOV R20, 0x18b0 ;  /* 0x000018b000147802 */ /* 0x000fce0000000f00 */
[----:B-1---5:R-:W-:Y:S05]  /*18a0*/  CALL.REL.NOINC `($__internal_4_$__cuda_sm20_sqrt_rn_f32_slowpath) ;  /* 0x0000001400947944 */ /* 0x022fea0003c00000 */
[----:B------:R-:W-:Y:S01]  /*18b0*/  MOV R0, R23 ;  /* 0x0000001700007202 */ /* 0x000fe20000000f00 */
[----:B------:R-:W-:Y:S06]  /*18c0*/  BRA `(.L_x_47) ;  /* 0x0000000000107947 */ /* 0x000fec0003800000 */
.L_x_46:
[C---:B-1----:R-:W-:Y:S01]  /*18d0*/  FMUL.FTZ R13, R19.reuse, R0 ;  /* 0x00000000130d7220 */ /* 0x042fe20000410000 */
[----:B------:R-:W-:-:S03]  /*18e0*/  FMUL.FTZ R2, R19, 0.5 ;  /* 0x3f00000013027820 */ /* 0x000fc60000410000 */
[----:B------:R-:W-:-:S04]  /*18f0*/  FFMA R0, -R13, R13, R0 ;  /* 0x0000000d0d007223 */ /* 0x000fc80000000100 */
[----:B------:R-:W-:-:S07]  /*1900*/  FFMA R0, R0, R2, R13 ;  /* 0x0000000200007223 */ /* 0x000fce000000000d */
.L_x_47:
[----:B------:R-:W-:Y:S05]  /*1910*/  BSYNC.RECONVERGENT B0 ;  /* 0x0000000000007941 */ /* 0x000fea0003800200 */
.L_x_45:
[----:B------:R-:W-:Y:S01]  /*1920*/  IADD3 R2, PT, PT, R0, 0x1800000, RZ ;  /* 0x0180000000027810 */ /* 0x000fe20007ffe0ff */
[----:B------:R-:W-:Y:S03]  /*1930*/  BSSY.RECONVERGENT B0, `(.L_x_48) ;  /* 0x000000c000007945 */ /* 0x000fe60003800200 */
[----:B------:R-:W-:-:S04]  /*1940*/  LOP3.LUT R2, R2, 0x7f800000, RZ, 0xc0, !PT ;  /* 0x7f80000002027812 */ /* 0x000fc800078ec0ff */
[----:B------:R-:W-:-:S13]  /*1950*/  ISETP.GT.U32.AND P0, PT, R2, 0x1ffffff, PT ;  /* 0x01ffffff0200780c */ /* 0x000fda0003f04070 */
[----:B------:R-:W-:Y:S05]  /*1960*/  @P0 BRA `(.L_x_49) ;  /* 0x0000000000100947 */ /* 0x000fea0003800000 */
[----:B------:R-:W-:-:S07]  /*1970*/  MOV R2, 0x1990 ;  /* 0x0000199000027802 */ /* 0x000fce0000000f00 */
[----:B-----5:R-:W-:Y:S05]  /*1980*/  CALL.REL.NOINC `($__internal_3_$__cuda_sm20_rcp_rn_f32_slowpath) ;  /* 0x0000001000847944 */ /* 0x020fea0003c00000 */
[----:B------:R-:W-:Y:S01]  /*1990*/  MOV R13, R0 ;  /* 0x00000000000d7202 */ /* 0x000fe20000000f00 */
[----:B------:R-:W-:Y:S06]  /*19a0*/  BRA `(.L_x_50) ;  /* 0x0000000000107947 */ /* 0x000fec0003800000 */
.L_x_49:
[----:B------:R-:W0:Y:S02]  /*19b0*/  MUFU.RCP R13, R0 ;  /* 0x00000000000d7308 */ /* 0x000e240000001000 */
[----:B0-----:R-:W-:-:S04]  /*19c0*/  FFMA R2, R13, R0, -1 ;  /* 0xbf8000000d027423 */ /* 0x001fc80000000000 */
[----:B------:R-:W-:-:S04]  /*19d0*/  FADD.FTZ R2, -R2, -RZ ;  /* 0x800000ff02027221 */ /* 0x000fc80000010100 */
[----:B------:R-:W-:-:S07]  /*19e0*/  FFMA R13, R13, R2, R13 ;  /* 0x000000020d0d7223 */ /* 0x000fce000000000d */
.L_x_50:
[----:B------:R-:W-:Y:S05]  /*19f0*/  BSYNC.RECONVERGENT B0 ;  /* 0x0000000000007941 */ /* 0x000fea0003800200 */
.L_x_48:
[----:B------:R-:W-:-:S04]  /*1a00*/  FMUL R18, R13, R18 ;  /* 0x000000120d127220 */ /* 0x000fc80000400000 */
[----:B------:R-:W-:-:S05]  /*1a10*/  FFMA R19, -R18, R18, R25 ;  /* 0x0000001212137223 */ /* 0x000fca0000000119 */
[----:B------:R-:W-:-:S13]  /*1a20*/  FSETP.GEU.AND P0, PT, R19, 9.9999998245167004418e-15, PT ;  /* 0x283424dc1300780b */ /* 0x000fda0003f0e000 */
[----:B------:R-:W-:Y:S05]  /*1a30*/  @!P0 BRA `(.L_x_44) ;  /* 0x0000001000188947 */ /* 0x000fea0003800000 */
[----:B------:R-:W-:Y:S01]  /*1a40*/  IADD3 R0, PT, PT, R19, -0xd000000, RZ ;  /* 0xf300000013007810 */ /* 0x000fe20007ffe0ff */
[----:B------:R0:W1:Y:S01]  /*1a50*/  MUFU.RSQ R2, R19 ;  /* 0x0000001300027308 */ /* 0x0000620000001400 */
[----:B------:R-:W-:Y:S01]  /*1a60*/  BSSY.RECONVERGENT B0, `(.L_x_51) ;  /* 0x000000d000007945 */ /* 0x000fe20003800200 */
[----:B------:R-:W-:Y:S01]  /*1a70*/  FMUL R25, R13, R22 ;  /* 0x000000160d197220 */ /* 0x000fe20000400000 */
[----:B------:R-:W-:-:S13]  /*1a80*/  ISETP.GT.U32.AND P0, PT, R0, 0x727fffff, PT ;  /* 0x727fffff0000780c */ /* 0x000fda0003f04070 */
[----:B0-----:R-:W-:Y:S05]  /*1a90*/  @!P0 BRA `(.L_x_52) ;  /* 0x0000000000148947 */ /* 0x001fea0003800000 */
[----:B------:R-:W-:Y:S02]  /*1aa0*/  MOV R0, R19 ;  /* 0x0000001300007202 */ /* 0x000fe40000000f00 */
[----:B------:R-:W-:-:S07]  /*1ab0*/  MOV R20, 0x1ad0 ;  /* 0x00001ad000147802 */ /* 0x000fce0000000f00 */
[----:B-1---5:R-:W-:Y:S05]  /*1ac0*/  CALL.REL.NOINC `($__internal_4_$__cuda_sm20_sqrt_rn_f32_slowpath) ;  /* 0x00000014000c7944 */ /* 0x022fea0003c00000 */
[----:B------:R-:W-:Y:S01]  /*1ad0*/  MOV R0, R23 ;  /* 0x0000001700007202 */ /* 0x000fe20000000f00 */
[----:B------:R-:W-:Y:S06]  /*1ae0*/  BRA `(.L_x_53) ;  /* 0x0000000000107947 */ /* 0x000fec0003800000 */
.L_x_52:
[----:B-1----:R-:W-:Y:S01]  /*1af0*/  FMUL.FTZ R0, R19, R2 ;  /* 0x0000000213007220 */ /* 0x002fe20000410000 */
[----:B------:R-:W-:-:S03]  /*1b00*/  FMUL.FTZ R2, R2, 0.5 ;  /* 0x3f00000002027820 */ /* 0x000fc60000410000 */
[----:B------:R-:W-:-:S04]  /*1b10*/  FFMA R19, -R0, R0, R19 ;  /* 0x0000000000137223 */ /* 0x000fc80000000113 */
[----:B------:R-:W-:-:S07]  /*1b20*/  FFMA R0, R19, R2, R0 ;  /* 0x0000000213007223 */ /* 0x000fce0000000000 */
.L_x_53:
[----:B------:R-:W-:Y:S05]  /*1b30*/  BSYNC.RECONVERGENT B0 ;  /* 0x0000000000007941 */ /* 0x000fea0003800200 */
.L_x_51:
        /* <DEDUP_REMOVED lines=9> */
.L_x_55:
[----:B------:R-:W0:Y:S02]  /*1bd0*/  MUFU.RCP R19, R0 ;  /* 0x0000000000137308 */ /* 0x000e240000001000 */
[----:B0-----:R-:W-:-:S04]  /*1be0*/  FFMA R2, R19, R0, -1 ;  /* 0xbf80000013027423 */ /* 0x001fc80000000000 */
[----:B------:R-:W-:-:S04]  /*1bf0*/  FADD.FTZ R2, -R2, -RZ ;  /* 0x800000ff02027221 */ /* 0x000fc80000010100 */
[----:B------:R-:W-:-:S07]  /*1c00*/  FFMA R22, R19, R2, R19 ;  /* 0x0000000213167223 */ /* 0x000fce0000000013 */
.L_x_56:
[----:B------:R-:W-:Y:S05]  /*1c10*/  BSYNC.RECONVERGENT B0 ;  /* 0x0000000000007941 */ /* 0x000fea0003800200 */
.L_x_54:
[-C--:B------:R-:W-:Y:S01]  /*1c20*/  FFMA R19, R18, -R25.reuse, R8 ;  /* 0x8000001912137223 */ /* 0x080fe20000000008 */
[----:B------:R-:W-:-:S03]  /*1c30*/  FFMA R9, -R25, R25, R9 ;  /* 0x0000001919097223 */ /* 0x000fc60000000109 */
[----:B------:R-:W-:-:S04]  /*1c40*/  FMUL R8, R19, R22 ;  /* 0x0000001613087220 */ /* 0x000fc80000400000 */
[----:B------:R-:W-:-:S05]  /*1c50*/  FFMA R9, -R8, R8, R9 ;  /* 0x0000000808097223 */ /* 0x000fca0000000109 */
[----:B------:R-:W-:-:S13]  /*1c60*/  FSETP.GEU.AND P0, PT, R9, 9.9999998245167004418e-15, PT ;  /* 0x283424dc0900780b */ /* 0x000fda0003f0e000 */
[----:B------:R-:W-:Y:S05]  /*1c70*/  @!P0 BRA `(.L_x_44) ;  /* 0x0000000c00888947 */ /* 0x000fea0003800000 */
[----:B------:R-:W-:Y:S01]  /*1c80*/  IADD3 R0, PT, PT, R9, -0xd000000, RZ ;  /* 0xf300000009007810 */ /* 0x000fe20007ffe0ff */
[----:B------:R0:W1:Y:S01]  /*1c90*/  MUFU.RSQ R2, R9 ;  /* 0x0000000900027308 */ /* 0x0000620000001400 */
[----:B------:R-:W-:Y:S02]  /*1ca0*/  BSSY.RECONVERGENT B0, `(.L_x_57) ;  /* 0x000000c000007945 */ /* 0x000fe40003800200 */
[----:B------:R-:W-:-:S13]  /*1cb0*/  ISETP.GT.U32.AND P0, PT, R0, 0x727fffff, PT ;  /* 0x727fffff0000780c */ /* 0x000fda0003f04070 */
[----:B0-----:R-:W-:Y:S05]  /*1cc0*/  @!P0 BRA `(.L_x_58) ;  /* 0x0000000000148947 */ /* 0x001fea0003800000 */
[----:B------:R-:W-:Y:S02]  /*1cd0*/  MOV R0, R9 ;  /* 0x0000000900007202 */ /* 0x000fe40000000f00 */
[----:B------:R-:W-:-:S07]  /*1ce0*/  MOV R20, 0x1d00 ;  /* 0x00001d0000147802 */ /* 0x000fce0000000f00 */
[----:B-1---5:R-:W-:Y:S05]  /*1cf0*/  CALL.REL.NOINC `($__internal_4_$__cuda_sm20_sqrt_rn_f32_slowpath) ;  /* 0x0000001000807944 */ /* 0x022fea0003c00000 */
[----:B------:R-:W-:Y:S01]  /*1d00*/  MOV R0, R23 ;  /* 0x0000001700007202 */ /* 0x000fe20000000f00 */
[----:B------:R-:W-:Y:S06]  /*1d10*/  BRA `(.L_x_59) ;  /* 0x0000000000107947 */ /* 0x000fec0003800000 */
.L_x_58:
[----:B-1----:R-:W-:Y:S01]  /*1d20*/  FMUL.FTZ R0, R9, R2 ;  /* 0x0000000209007220 */ /* 0x002fe20000410000 */
[----:B------:R-:W-:-:S03]  /*1d30*/  FMUL.FTZ R2, R2, 0.5 ;  /* 0x3f00000002027820 */ /* 0x000fc60000410000 */
[----:B------:R-:W-:-:S04]  /*1d40*/  FFMA R9, -R0, R0, R9 ;  /* 0x0000000000097223 */ /* 0x000fc80000000109 */
[----:B------:R-:W-:-:S07]  /*1d50*/  FFMA R0, R9, R2, R0 ;  /* 0x0000000209007223 */ /* 0x000fce0000000000 */
.L_x_59:
[----:B------:R-:W-:Y:S05]  /*1d60*/  BSYNC.RECONVERGENT B0 ;  /* 0x0000000000007941 */ /* 0x000fea0003800200 */
.L_x_57:
        /* <DEDUP_REMOVED lines=9> */
.L_x_61:
[----:B------:R-:W0:Y:S02]  /*1e00*/  MUFU.RCP R9, R0 ;  /* 0x0000000000097308 */ /* 0x000e240000001000 */
[----:B0-----:R-:W-:-:S04]  /*1e10*/  FFMA R2, R9, R0, -1 ;  /* 0xbf80000009027423 */ /* 0x001fc80000000000 */
[----:B------:R-:W-:-:S04]  /*1e20*/  FADD.FTZ R2, -R2, -RZ ;  /* 0x800000ff02027221 */ /* 0x000fc80000010100 */
[----:B------:R-:W-:-:S07]  /*1e30*/  FFMA R9, R9, R2, R9 ;  /* 0x0000000209097223 */ /* 0x000fce0000000009 */
.L_x_62:
[----:B------:R-:W-:Y:S05]  /*1e40*/  BSYNC.RECONVERGENT B0 ;  /* 0x0000000000007941 */ /* 0x000fea0003800200 */
.L_x_60:
[----:B------:R-:W-:-:S04]  /*1e50*/  FMUL R19, R13, R10 ;  /* 0x0000000a0d137220 */ /* 0x000fc80000400000 */
[-C--:B------:R-:W-:Y:S01]  /*1e60*/  FFMA R11, -R18, R19.reuse, R11 ;  /* 0x00000013120b7223 */ /* 0x080fe2000000010b */
[----:B------:R-:W-:-:S03]  /*1e70*/  FFMA R21, -R25, R19, R12 ;  /* 0x0000001319157223 */ /* 0x000fc6000000010c */
[----:B------:R-:W-:-:S04]  /*1e80*/  FMUL R0, R11, R22 ;  /* 0x000000160b007220 */ /* 0x000fc80000400000 */
[----:B------:R-:W-:-:S04]  /*1e90*/  FFMA R2, -R8, R0, R21 ;  /* 0x0000000008027223 */ /* 0x000fc80000000115 */
[----:B------:R-:W-:-:S04]  /*1ea0*/  FMUL R2, R2, R9 ;  /* 0x0000000902027220 */ /* 0x000fc80000400000 */
[----:B------:R-:W-:-:S04]  /*1eb0*/  FMUL R9, R2, R9 ;  /* 0x0000000902097220 */ /* 0x000fc80000400000 */
[----:B------:R-:W-:-:S04]  /*1ec0*/  FFMA R11, -R8, R9, R0 ;  /* 0x00000009080b7223 */ /* 0x000fc80000000100 */
[----:B------:R-:W-:-:S04]  /*1ed0*/  FMUL R21, R11, R22 ;  /* 0x000000160b157220 */ /* 0x000fc80000400000 */
[----:B------:R-:W-:-:S04]  /*1ee0*/  FFMA R18, -R18, R21, R19 ;  /* 0x0000001512127223 */ /* 0x000fc80000000113 */
[----:B------:R-:W-:-:S04]  /*1ef0*/  FFMA R18, -R25, R9, R18 ;  /* 0x0000000919127223 */ /* 0x000fc80000000112 */
[----:B------:R-:W-:-:S04]  /*1f00*/  FMUL R13, R18, R13 ;  /* 0x0000000d120d7220 */ /* 0x000fc80000400000 */
[----:B------:R-:W-:-:S04]  /*1f10*/  FMUL R0, R13, R13 ;  /* 0x0000000d0d007220 */ /* 0x000fc80000400000 */
[----:B------:R-:W-:-:S04]  /*1f20*/  FFMA R0, R21, R21, R0 ;  /* 0x0000001515007223 */ /* 0x000fc80000000000 */
[----:B------:R-:W-:-:S05]  /*1f30*/  FFMA R8, R9, R9, R0 ;  /* 0x0000000909087223 */ /* 0x000fca0000000000 */
[----:B------:R-:W-:-:S13]  /*1f40*/  FSETP.GEU.AND P0, PT, R8, 9.999999682655225389e-21, PT ;  /* 0x1e3ce5080800780b */ /* 0x000fda0003f0e000 */
[----:B------:R-:W-:Y:S05]  /*1f50*/  @!P0 BRA `(.L_x_44) ;  /* 0x0000000800d08947 */ /* 0x000fea0003800000 */
[C---:B------:R-:W-:Y:S01]  /*1f60*/  FSETP.GEU.AND P0, PT, |R8|.reuse, 1.175494350822287508e-38, PT ;  /* 0x008000000800780b */ /* 0x040fe20003f0e200 */
[----:B------:R-:W0:Y:S01]  /*1f70*/  MUFU.RCP R2, R7 ;  /* 0x0000000700027308 */ /* 0x000e220000001000 */
[----:B------:R-:W-:Y:S11]  /*1f80*/  BSSY.RECONVERGENT B0, `(.L_x_63) ;  /* 0x0000011000007945 */ /* 0x000ff60003800200 */
[----:B------:R-:W-:-:S04]  /*1f90*/  @!P0 FMUL R8, R8, 16777216 ;  /* 0x4b80000008088820 */ /* 0x000fc80000400000 */
[----:B------:R-:W1:Y:S01]  /*1fa0*/  MUFU.RSQ R0, R8 ;  /* 0x0000000800007308 */ /* 0x000e620000001400 */
[----:B0-----:R-:W-:-:S04]  /*1fb0*/  FFMA R11, -R7, R2, 1 ;  /* 0x3f800000070b7423 */ /* 0x001fc80000000102 */
[----:B------:R-:W-:Y:S01]  /*1fc0*/  FFMA R11, R2, R11, R2 ;  /* 0x0000000b020b7223 */ /* 0x000fe20000000002 */
[----:B-1----:R-:W-:-:S04]  /*1fd0*/  @!P0 FMUL R0, R0, 4096 ;  /* 0x4580000000008820 */ /* 0x002fc80000400000 */
[----:B------:R-:W0:Y:S01]  /*1fe0*/  FCHK P0, R0, R7 ;  /* 0x0000000700007302 */ /* 0x000e220000000000 */
[----:B------:R-:W-:Y:S01]  /*1ff0*/  FFMA R2, R0, R11, RZ ;  /* 0x0000000b00027223 */ /* 0x000fe200000000ff */
[-C--:B------:R-:W-:Y:S01]  /*2000*/  FMUL R13, R13, R0.reuse ;  /* 0x000000000d0d7220 */ /* 0x080fe20000400000 */
[----:B------:R-:W-:Y:S02]  /*2010*/  FMUL R9, R9, R0 ;  /* 0x0000000009097220 */ /* 0x000fe40000400000 */
[----:B------:R-:W-:-:S04]  /*2020*/  FFMA R10, -R7, R2, R0 ;  /* 0x00000002070a7223 */ /* 0x000fc80000000100 */
[----:B------:R-:W-:Y:S01]  /*2030*/  FFMA R2, R11, R10, R2 ;  /* 0x0000000a0b027223 */ /* 0x000fe20000000002 */
[----:B------:R-:W-:Y:S01]  /*2040*/  FMUL R11, R21, R0 ;  /* 0x00000000150b7220 */ /* 0x000fe20000400000 */
[----:B0-----:R-:W-:Y:S06]  /*2050*/  @!P0 BRA `(.L_x_64) ;  /* 0x00000000000c8947 */ /* 0x001fec0003800000 */
[----:B------:R-:W-:-:S07]  /*2060*/  MOV R2, 0x2080 ;  /* 0x0000208000027802 */ /* 0x000fce0000000f00 */
[----:B-----5:R-:W-:Y:S05]  /*2070*/  CALL.REL.NOINC `($__internal_5_$__cuda_sm3x_div_rn_noftz_f32_slowpath) ;  /* 0x0000000c00f47944 */ /* 0x020fea0003c00000 */
[----:B------:R-:W-:-:S07]  /*2080*/  MOV R2, R0 ;  /* 0x0000000000027202 */ /* 0x000fce0000000f00 */
.L_x_64:
[----:B------:R-:W-:Y:S05]  /*2090*/  BSYNC.RECONVERGENT B0 ;  /* 0x0000000000007941 */ /* 0x000fea0003800200 */
.L_x_63:
[----:B------:R-:W0:Y:S01]  /*20a0*/  LDCU.128 UR4, c[0x0][0x3d0] ;  /* 0x00007a00ff0477ac */ /* 0x000e220008000c00 */
[----:B------:R-:W-:Y:S01]  /*20b0*/  BSSY.RECONVERGENT B0, `(.L_x_65) ;  /* 0x0000024000007945 */ /* 0x000fe20003800200 */
[----:B------:R-:W1:Y:S01]  /*20c0*/  LDCU.128 UR12, c[0x0][0x3e0] ;  /* 0x00007c00ff0c77ac */ /* 0x000e620008000c00 */
[----:B------:R-:W2:Y:S01]  /*20d0*/  LDCU.128 UR16, c[0x0][0x3f0] ;  /* 0x00007e00ff1077ac */ /* 0x000ea20008000c00 */
[C---:B0----5:R-:W-:Y:S01]  /*20e0*/  FMUL R0, R4.reuse, UR4 ;  /* 0x0000000404007c20 */ /* 0x061fe20008400000 */
[C---:B------:R-:W-:Y:S01]  /*20f0*/  FMUL R8, R4.reuse, UR5 ;  /* 0x0000000504087c20 */ /* 0x040fe20008400000 */
[----:B------:R-:W-:Y:S02]  /*2100*/  FMUL R10, R4, UR6 ;  /* 0x00000006040a7c20 */ /* 0x000fe40008400000 */
[C---:B------:R-:W-:Y:S01]  /*2110*/  FFMA R7, R5.reuse, UR7, R0 ;  /* 0x0000000705077c23 */ /* 0x040fe20008000000 */
[C---:B-1----:R-:W-:Y:S01]  /*2120*/  FFMA R19, R5.reuse, UR12, R8 ;  /* 0x0000000c05137c23 */ /* 0x042fe20008000008 */
[----:B------:R-:W-:-:S02]  /*2130*/  FFMA R21, R5, UR13, R10 ;  /* 0x0000000d05157c23 */ /* 0x000fc4000800000a */
[C---:B------:R-:W-:Y:S01]  /*2140*/  FFMA R7, R6.reuse, UR14, R7 ;  /* 0x0000000e06077c23 */ /* 0x040fe20008000007 */
[C---:B------:R-:W-:Y:S01]  /*2150*/  FFMA R8, R6.reuse, UR15, R19 ;  /* 0x0000000f06087c23 */ /* 0x040fe20008000013 */
[----:B--2---:R-:W-:Y:S02]  /*2160*/  FFMA R10, R6, UR16, R21 ;  /* 0x00000010060a7c23 */ /* 0x004fe40008000015 */
[----:B------:R-:W-:Y:S01]  /*2170*/  FADD R7, R7, UR17 ;  /* 0x0000001107077e21 */ /* 0x000fe20008000000 */
[----:B------:R-:W-:Y:S01]  /*2180*/  FADD R8, R8, UR18 ;  /* 0x0000001208087e21 */ /* 0x000fe20008000000 */
[----:B------:R-:W-:Y:S01]  /*2190*/  FADD R10, R10, UR19 ;  /* 0x000000130a0a7e21 */ /* 0x000fe20008000000 */
[----:B------:R-:W-:Y:S06]  /*21a0*/  BRA.U !UP1, `(.L_x_66) ;  /* 0x0000000109507547 */ /* 0x000fec000b800000 */
[----:B------:R-:W-:-:S07]  /*21b0*/  HFMA2 R12, -RZ, RZ, 0, 0 ;  /* 0x00000000ff0c7431 */ /* 0x000fce00000001ff */
.L_x_67:
[----:B------:R-:W-:Y:S01]  /*21c0*/  LEA R19, R12, R12, 0x1 ;  /* 0x0000000c0c137211 */ /* 0x000fe200078e08ff */
[----:B------:R-:W0:Y:S03]  /*21d0*/  LDCU UR4, c[0x0][0x408] ;  /* 0x00008100ff0477ac */ /* 0x000e260008000800 */
[C---:B------:R-:W-:Y:S01]  /*21e0*/  IADD3 R25, PT, PT, R19.reuse, 0x1, RZ ;  /* 0x0000000113197810 */ /* 0x040fe20007ffe0ff */
[C---:B------:R-:W-:Y:S01]  /*21f0*/  IMAD.WIDE.U32 R20, R19.reuse, 0x4, R16 ;  /* 0x0000000413147825 */ /* 0x040fe200078e0010 */
[----:B------:R-:W-:-:S03]  /*2200*/  IADD3 R23, PT, PT, R19, 0x2, RZ ;  /* 0x0000000213177810 */ /* 0x000fc60007ffe0ff */
[--C-:B------:R-:W-:Y:S02]  /*2210*/  IMAD.WIDE.U32 R18, R25, 0x4, R16.reuse ;  /* 0x0000000419127825 */ /* 0x100fe400078e0010 */
[----:B------:R-:W2:Y:S02]  /*2220*/  LDG.E.CONSTANT R20, desc[UR8][R20.64] ;  /* 0x0000000814147981 */ /* 0x000ea4000c1e9900 */
[----:B------:R-:W-:Y:S02]  /*2230*/  IMAD.WIDE.U32 R22, R23, 0x4, R16 ;  /* 0x0000000417167825 */ /* 0x000fe400078e0010 */
[----:B------:R-:W3:Y:S04]  /*2240*/  LDG.E.CONSTANT R18, desc[UR8][R18.64] ;  /* 0x0000000812127981 */ /* 0x000ee8000c1e9900 */
[----:B------:R-:W4:Y:S01]  /*2250*/  LDG.E.CONSTANT R22, desc[UR8][R22.64] ;  /* 0x0000000816167981 */ /* 0x000f22000c1e9900 */
[----:B--2---:R-:W-:-:S04]  /*2260*/  FFMA R0, R13, R20, R2 ;  /* 0x000000140d007223 */ /* 0x004fc80000000002 */
[----:B---3--:R-:W-:-:S04]  /*2270*/  FFMA R0, R11, R18, R0 ;  /* 0x000000120b007223 */ /* 0x008fc80000000000 */
[----:B----4-:R-:W-:-:S05]  /*2280*/  FFMA R0, R9, R22, R0 ;  /* 0x0000001609007223 */ /* 0x010fca0000000000 */
[----:B0-----:R-:W-:-:S13]  /*2290*/  FSETP.GT.AND P0, PT, |R0|, UR4, PT ;  /* 0x0000000400007c0b */ /* 0x001fda000bf04200 */
[----:B------:R-:W-:Y:S05]  /*22a0*/  @P0 BRA `(.L_x_44) ;  /* 0x0000000400fc0947 */ /* 0x000fea0003800000 */
[----:B------:R-:W0:Y:S01]  /*22b0*/  LDCU UR4, c[0x0][0x404] ;  /* 0x00008080ff0477ac */ /* 0x000e220008000800 */
[----:B------:R-:W-:-:S04]  /*22c0*/  IADD3 R12, PT, PT, R12, 0x1, RZ ;  /* 0x000000010c0c7810 */ /* 0x000fc80007ffe0ff */
[----:B0-----:R-:W-:-:S13]  /*22d0*/  ISETP.NE.AND P0, PT, R12, UR4, PT ;  /* 0x000000040c007c0c */ /* 0x001fda000bf05270 */
[----:B------:R-:W-:Y:S05]  /*22e0*/  @P0 BRA `(.L_x_67) ;  /* 0xfffffffc00b40947 */ /* 0x000fea000383ffff */
.L_x_66:
[----:B------:R-:W-:Y:S05]  /*22f0*/  BSYNC.RECONVERGENT B0 ;  /* 0x0000000000007941 */ /* 0x000fea0003800200 */
.L_x_65:
[----:B------:R-:W0:Y:S01]  /*2300*/  LDCU.128 UR4, c[0x0][0x3a0] ;  /* 0x00007400ff0477ac */ /* 0x000e220008000c00 */
[----:B------:R-:W-:Y:S01]  /*2310*/  FMUL R0, R4, R4 ;  /* 0x0000000404007220 */ /* 0x000fe20000400000 */
[----:B------:R-:W-:Y:S01]  /*2320*/  BSSY.RECONVERGENT B0, `(.L_x_68) ;  /* 0x000001f000007945 */ /* 0x000fe20003800200 */
[----:B------:R-:W1:Y:S02]  /*2330*/  LDCU.128 UR12, c[0x0][0x3b0] ;  /* 0x00007600ff0c77ac */ /* 0x000e640008000c00 */
[----:B------:R-:W-:Y:S01]  /*2340*/  FFMA R23, R5, R5, R0 ;  /* 0x0000000505177223 */ /* 0x000fe20000000000 */
[----:B------:R-:W2:Y:S03]  /*2350*/  LDCU.128 UR16, c[0x0][0x3c0] ;  /* 0x00007800ff1077ac */ /* 0x000ea60008000c00 */
[----:B------:R-:W-:-:S05]  /*2360*/  FFMA R0, R6, R6, R23 ;  /* 0x0000000606007223 */ /* 0x000fca0000000017 */
[----:B------:R-:W-:Y:S01]  /*2370*/  IADD3 R12, PT, PT, R0, -0xd000000, RZ ;  /* 0xf3000000000c7810 */ /* 0x000fe20007ffe0ff */
[C---:B0-----:R-:W-:Y:S01]  /*2380*/  FMUL R17, R7.reuse, UR4 ;  /* 0x0000000407117c20 */ /* 0x041fe20008400000 */
[C---:B------:R-:W-:Y:S01]  /*2390*/  FMUL R19, R7.reuse, UR5 ;  /* 0x0000000507137c20 */ /* 0x040fe20008400000 */
[----:B------:R-:W-:Y:S01]  /*23a0*/  FMUL R21, R7, UR6 ;  /* 0x0000000607157c20 */ /* 0x000fe20008400000 */
[----:B------:R-:W-:Y:S01]  /*23b0*/  ISETP.GT.U32.AND P0, PT, R12, 0x727fffff, PT ;  /* 0x727fffff0c00780c */ /* 0x000fe20003f04070 */
[C---:B------:R-:W-:Y:S01]  /*23c0*/  FFMA R17, R8.reuse, UR7, R17 ;  /* 0x0000000708117c23 */ /* 0x040fe20008000011 */
[C---:B-1----:R-:W-:Y:S01]  /*23d0*/  FFMA R19, R8.reuse, UR12, R19 ;  /* 0x0000000c08137c23 */ /* 0x042fe20008000013 */
[----:B------:R-:W-:Y:S02]  /*23e0*/  FFMA R21, R8, UR13, R21 ;  /* 0x0000000d08157c23 */ /* 0x000fe40008000015 */
[C---:B------:R-:W-:Y:S01]  /*23f0*/  FFMA R17, R10.reuse, UR14, R17 ;  /* 0x0000000e0a117c23 */ /* 0x040fe20008000011 */
[C---:B------:R-:W-:Y:S01]  /*2400*/  FFMA R19, R10.reuse, UR15, R19 ;  /* 0x0000000f0a137c23 */ /* 0x040fe20008000013 */
[----:B--2---:R-:W-:-:S02]  /*2410*/  FFMA R21, R10, UR16, R21 ;  /* 0x000000100a157c23 */ /* 0x004fc40008000015 */
[----:B------:R-:W-:Y:S01]  /*2420*/  FADD R17, R17, UR17 ;  /* 0x0000001111117e21 */ /* 0x000fe20008000000 */
[----:B------:R-:W-:Y:S01]  /*2430*/  FADD R19, R19, UR18 ;  /* 0x0000001213137e21 */ /* 0x000fe20008000000 */
[----:B------:R-:W-:Y:S02]  /*2440*/  FADD R12, R21, UR19 ;  /* 0x00000013150c7e21 */ /* 0x000fe40008000000 */
[----:B------:R-:W-:Y:S02]  /*2450*/  FFMA R2, R13, R17, R2 ;  /* 0x000000110d027223 */ /* 0x000fe40000000002 */
[----:B------:R0:W1:Y:S02]  /*2460*/  MUFU.RSQ R17, R0 ;  /* 0x0000000000117308 */ /* 0x0000640000001400 */
[----:B------:R-:W-:-:S04]  /*2470*/  FFMA R2, R11, R19, R2 ;  /* 0x000000130b027223 */ /* 0x000fc80000000002 */
[----:B------:R-:W-:Y:S01]  /*2480*/  FFMA R12, R9, R12, R2 ;  /* 0x0000000c090c7223 */ /* 0x000fe20000000002 */
[----:B------:R-:W-:Y:S06]  /*2490*/  @!P0 BRA `(.L_x_69) ;  /* 0x00000000000c8947 */ /* 0x000fec0003800000 */
[----:B------:R-:W-:-:S07]  /*24a0*/  MOV R20, 0x24c0 ;  /* 0x000024c000147802 */ /* 0x000fce0000000f00 */
[----:B01----:R-:W-:Y:S05]  /*24b0*/  CALL.REL.NOINC `($__internal_4_$__cuda_sm20_sqrt_rn_f32_slowpath) ;  /* 0x0000000800907944 */ /* 0x003fea0003c00000 */
[----:B------:R-:W-:Y:S05]  /*24c0*/  BRA `(.L_x_70) ;  /* 0x0000000000107947 */ /* 0x000fea0003800000 */
.L_x_69:
[----:B-1----:R-:W-:Y:S01]  /*24d0*/  FMUL.FTZ R23, R0, R17 ;  /* 0x0000001100177220 */ /* 0x002fe20000410000 */
[----:B------:R-:W-:-:S03]  /*24e0*/  FMUL.FTZ R17, R17, 0.5 ;  /* 0x3f00000011117820 */ /* 0x000fc60000410000 */
[----:B0-----:R-:W-:-:S04]  /*24f0*/  FFMA R0, -R23, R23, R0 ;  /* 0x0000001717007223 */ /* 0x001fc80000000100 */
[----:B------:R-:W-:-:S07]  /*2500*/  FFMA R23, R0, R17, R23 ;  /* 0x0000001100177223 */ /* 0x000fce0000000017 */
.L_x_70:
[----:B------:R-:W-:Y:S05]  /*2510*/  BSYNC.RECONVERGENT B0 ;  /* 0x0000000000007941 */ /* 0x000fea0003800200 */
.L_x_68:
[----:B------:R-:W-:Y:S01]  /*2520*/  FADD R23, R23, 1.000000003171076851e-30 ;  /* 0x0da2426017177421 */ /* 0x000fe20000000000 */
[----:B------:R-:W-:-:S04]  /*2530*/  FMUL R0, |R12|, 0.89999997615814208984 ;  /* 0x3f6666660c007820 */ /* 0x000fc80000400200 */
[----:B------:R-:W-:-:S13]  /*2540*/  FSETP.GEU.AND P0, PT, |R23|, 1.175494350822287508e-38, PT ;  /* 0x008000001700780b */ /* 0x000fda0003f0e200 */
[----:B------:R-:W-:-:S04]  /*2550*/  @!P0 FMUL R23, R23, 16777216 ;  /* 0x4b80000017178820 */ /* 0x000fc80000400000 */
[----:B------:R-:W0:Y:S02]  /*2560*/  MUFU.RSQ R17, R23 ;  /* 0x0000001700117308 */ /* 0x000e240000001400 */
[----:B0-----:R-:W-:-:S04]  /*2570*/  @!P0 FMUL R17, R17, 4096 ;  /* 0x4580000011118820 */ /* 0x001fc80000400000 */
[----:B------:R-:W-:-:S05]  /*2580*/  FFMA R0, -R0, R17, 1 ;  /* 0x3f80000000007423 */ /* 0x000fca0000000111 */
[----:B------:R-:W-:-:S13]  /*2590*/  FSETP.GTU.AND P0, PT, R0, 0.89999997615814208984, PT ;  /* 0x3f6666660000780b */ /* 0x000fda0003f0c000 */
[----:B------:R-:W-:Y:S05]  /*25a0*/  @P0 BRA `(.L_x_71) ;  /* 0x0000000000400947 */ /* 0x000fea0003800000 */
[----:B------:R-:W0:Y:S01]  /*25b0*/  LDC.64 R4, c[0x0][0x398] ;  /* 0x0000e600ff047b82 */ /* 0x000e220000000a00 */
[----:B------:R-:W-:Y:S04]  /*25c0*/  STG.E desc[UR8][R14.64], RZ ;  /* 0x000000ff0e007986 */ /* 0x000fe8000c101908 */
[----:B------:R-:W-:Y:S04]  /*25d0*/  STG.E desc[UR8][R14.64+0x4], RZ ;  /* 0x000004ff0e007986 */ /* 0x000fe8000c101908 */
[----:B------:R-:W-:Y:S04]  /*25e0*/  STG.E desc[UR8][R14.64+0x8], RZ ;  /* 0x000008ff0e007986 */ /* 0x000fe8000c101908 */
[----:B------:R-:W-:Y:S04]  /*25f0*/  STG.E desc[UR8][R14.64+0xc], RZ ;  /* 0x00000cff0e007986 */ /* 0x000fe8000c101908 */
[----:B------:R-:W-:Y:S04]  /*2600*/  STG.E desc[UR8][R14.64+0x10], RZ ;  /* 0x000010ff0e007986 */ /* 0x000fe8000c101908 */
[----:B------:R-:W-:Y:S01]  /*2610*/  STG.E desc[UR8][R14.64+0x14], RZ ;  /* 0x000014ff0e007986 */ /* 0x000fe2000c101908 */
[----:B0-----:R-:W-:-:S03]  /*2620*/  IMAD.WIDE.U32 R2, R3, 0x4, R4 ;  /* 0x0000000403027825 */ /* 0x001fc600078e0004 */
[----:B------:R-:W-:Y:S04]  /*2630*/  STG.E desc[UR8][R14.64+0x18], RZ ;  /* 0x000018ff0e007986 */ /* 0x000fe8000c101908 */
[----:B------:R-:W-:Y:S04]  /*2640*/  STG.E desc[UR8][R14.64+0x1c], RZ ;  /* 0x00001cff0e007986 */ /* 0x000fe8000c101908 */
[----:B------:R-:W-:Y:S04]  /*2650*/  STG.E desc[UR8][R14.64+0x20], RZ ;  /* 0x000020ff0e007986 */ /* 0x000fe8000c101908 */
[----:B------:R-:W-:Y:S04]  /*2660*/  STG.E desc[UR8][R14.64+0x24], RZ ;  /* 0x000024ff0e007986 */ /* 0x000fe8000c101908 */
[----:B------:R-:W-:Y:S04]  /*2670*/  STG.E desc[UR8][R14.64+0x28], RZ ;  /* 0x000028ff0e007986 */ /* 0x000fe8000c101908 */
[----:B------:R-:W-:Y:S04]  /*2680*/  STG.E desc[UR8][R14.64+0x2c], RZ ;  /* 0x00002cff0e007986 */ /* 0x000fe8000c101908 */
[----:B------:R-:W-:Y:S01]  /*2690*/  STG.E desc[UR8][R2.64], RZ ;  /* 0x000000ff02007986 */ /* 0x000fe2000c101908 */
[----:B------:R-:W-:Y:S05]  /*26a0*/  EXIT ;  /* 0x000000000000794d */ /* 0x000fea0003800000 */
.L_x_71:
[----:B------:R-:W0:Y:S01]  /*26b0*/  LDCU.128 UR4, c[0x0][0x3a0] ;  /* 0x00007400ff0477ac */ /* 0x000e220008000c00 */
[----:B------:R1:W-:Y:S01]  /*26c0*/  STG.E desc[UR8][R14.64], R13 ;  /* 0x0000000d0e007986 */ /* 0x0003e2000c101908 */
[----:B------:R-:W2:Y:S03]  /*26d0*/  LDCU.128 UR12, c[0x0][0x3b0] ;  /* 0x00007600ff0c77ac */ /* 0x000ea60008000c00 */
[----:B------:R1:W-:Y:S01]  /*26e0*/  STG.E desc[UR8][R14.64+0x4], R11 ;  /* 0x0000040b0e007986 */ /* 0x0003e2000c101908 */
[----:B------:R-:W3:Y:S03]  /*26f0*/  LDCU UR10, c[0x0][0x3c0] ;  /* 0x00007800ff0a77ac */ /* 0x000ee60008000800 */
[----:B------:R1:W-:Y:S01]  /*2700*/  STG.E desc[UR8][R14.64+0x8], R9 ;  /* 0x000008090e007986 */ /* 0x0003e2000c101908 */
[C---:B0-----:R-:W-:Y:S01]  /*2710*/  FMUL R2, R13.reuse, UR7 ;  /* 0x000000070d027c20 */ /* 0x041fe20008400000 */
[C---:B------:R-:W-:Y:S01]  /*2720*/  FMUL R0, R13.reuse, UR4 ;  /* 0x000000040d007c20 */ /* 0x040fe20008400000 */
[----:B------:R-:W0:Y:S01]  /*2730*/  LDCU UR4, c[0x0][0x40c] ;  /* 0x00008180ff0477ac */ /* 0x000e220008000800 */
[----:B--2---:R-:W-:Y:S01]  /*2740*/  FMUL R16, R13, UR14 ;  /* 0x0000000e0d107c20 */ /* 0x004fe20008400000 */
[C---:B------:R-:W-:Y:S01]  /*2750*/  FFMA R2, R11.reuse, UR12, R2 ;  /* 0x0000000c0b027c23 */ /* 0x040fe20008000002 */
[----:B------:R-:W-:-:S02]  /*2760*/  FFMA R0, R11, UR5, R0 ;  /* 0x000000050b007c23 */ /* 0x000fc40008000000 */
[----:B------:R-:W-:Y:S01]  /*2770*/  FFMA R16, R11, UR15, R16 ;  /* 0x0000000f0b107c23 */ /* 0x000fe20008000010 */
[C---:B------:R-:W-:Y:S01]  /*2780*/  FFMA R17, R9.reuse, UR13, R2 ;  /* 0x0000000d09117c23 */ /* 0x040fe20008000002 */
[C---:B------:R-:W-:Y:S02]  /*2790*/  FFMA R21, R9.reuse, UR6, R0 ;  /* 0x0000000609157c23 */ /* 0x040fe40008000000 */
[----:B---3--:R-:W-:Y:S01]  /*27a0*/  FFMA R19, R9, UR10, R16 ;  /* 0x0000000a09137c23 */ /* 0x008fe20008000010 */
[----:B------:R-:W-:Y:S01]  /*27b0*/  FMUL R0, R17, -R10 ;  /* 0x8000000a11007220 */ /* 0x000fe20000400000 */
[-C--:B------:R-:W-:Y:S02]  /*27c0*/  FMUL R16, R21, -R8.reuse ;  /* 0x8000000815107220 */ /* 0x080fe40000400000 */
[CC--:B------:R-:W-:Y:S01]  /*27d0*/  FMUL R2, R19.reuse, -R7.reuse ;  /* 0x8000000713027220 */ /* 0x0c0fe20000400000 */
[----:B------:R-:W-:Y:S01]  /*27e0*/  FFMA R23, R19, R8, R0 ;  /* 0x0000000813177223 */ /* 0x000fe20000000000 */
[----:B------:R-:W-:-:S02]  /*27f0*/  FFMA R7, R17, R7, R16 ;  /* 0x0000000711077223 */ /* 0x000fc40000000010 */
[----:B------:R-:W-:Y:S01]  /*2800*/  FFMA R25, R21, R10, R2 ;  /* 0x0000000a15197223 */ /* 0x000fe20000000002 */
[----:B0-----:R-:W-:Y:S01]  /*2810*/  UISETP.NE.AND UP0, UPT, UR4, URZ, UPT ;  /* 0x000000ff0400728c */ /* 0x001fe2000bf05270 */
[----:B------:R1:W-:Y:S04]  /*2820*/  STG.E desc[UR8][R14.64+0xc], R23 ;  /* 0x00000c170e007986 */ /* 0x0003e8000c101908 */
[----:B------:R1:W-:Y:S04]  /*2830*/  STG.E desc[UR8][R14.64+0x10], R25 ;  /* 0x000010190e007986 */ /* 0x0003e8000c101908 */
[----:B------:R1:W-:Y:S01]  /*2840*/  STG.E desc[UR8][R14.64+0x14], R7 ;  /* 0x000014070e007986 */ /* 0x0003e2000c101908 */
[----:B------:R-:W-:Y:S05]  /*2850*/  BRA.U !UP0, `(.L_x_72) ;  /* 0x0000000108647547 */ /* 0x000fea000b800000 */
[----:B------:R-:W0:Y:S01]  /*2860*/  LDCU.128 UR4, c[0x0][0x3d0] ;  /* 0x00007a00ff0477ac */ /* 0x000e220008000c00 */
[----:B------:R2:W-:Y:S01]  /*2870*/  STG.E desc[UR8][R14.64+0x24], R21 ;  /* 0x000024150e007986 */ /* 0x0005e2000c101908 */
[----:B------:R-:W3:Y:S03]  /*2880*/  LDCU.128 UR12, c[0x0][0x3e0] ;  /* 0x00007c00ff0c77ac */ /* 0x000ee60008000c00 */
[----:B------:R2:W-:Y:S01]  /*2890*/  STG.E desc[UR8][R14.64+0x28], R17 ;  /* 0x000028110e007986 */ /* 0x0005e2000c101908 */
[----:B------:R-:W4:Y:S03]  /*28a0*/  LDCU UR10, c[0x0][0x3f0] ;  /* 0x00007e00ff0a77ac */ /* 0x000f260008000800 */
[----:B------:R2:W-:Y:S01]  /*28b0*/  STG.E desc[UR8][R14.64+0x2c], R19 ;  /* 0x00002c130e007986 */ /* 0x0005e2000c101908 */
[C---:B0-----:R-:W-:Y:S01]  /*28c0*/  FMUL R2, R21.reuse, UR7 ;  /* 0x0000000715027c20 */ /* 0x041fe20008400000 */
[C---:B------:R-:W-:Y:S01]  /*28d0*/  FMUL R0, R21.reuse, UR4 ;  /* 0x0000000415007c20 */ /* 0x040fe20008400000 */
[----:B---3--:R-:W-:-:S02]  /*28e0*/  FMUL R8, R21, UR14 ;  /* 0x0000000e15087c20 */ /* 0x008fc40008400000 */
[C---:B------:R-:W-:Y:S01]  /*28f0*/  FFMA R2, R17.reuse, UR12, R2 ;  /* 0x0000000c11027c23 */ /* 0x040fe20008000002 */
[C---:B------:R-:W-:Y:S01]  /*2900*/  FFMA R0, R17.reuse, UR5, R0 ;  /* 0x0000000511007c23 */ /* 0x040fe20008000000 */
[----:B------:R-:W-:Y:S02]  /*2910*/  FFMA R8, R17, UR15, R8 ;  /* 0x0000000f11087c23 */ /* 0x000fe40008000008 */
[C---:B-1----:R-:W-:Y:S01]  /*2920*/  FFMA R7, R19.reuse, UR13, R2 ;  /* 0x0000000d13077c23 */ /* 0x042fe20008000002 */
[C---:B------:R-:W-:Y:S01]  /*2930*/  FFMA R0, R19.reuse, UR6, R0 ;  /* 0x0000000613007c23 */ /* 0x040fe20008000000 */
[----:B----4-:R-:W-:Y:S02]  /*2940*/  FFMA R8, R19, UR10, R8 ;  /* 0x0000000a13087c23 */ /* 0x010fe40008000008 */
[----:B------:R-:W-:Y:S01]  /*2950*/  FMUL R2, R6, -R7 ;  /* 0x8000000706027220 */ /* 0x000fe20000400000 */
[----:B------:R-:W-:Y:S01]  /*2960*/  FMUL R11, R5, -R0 ;  /* 0x80000000050b7220 */ /* 0x000fe20000400000 */
[----:B------:R-:W-:-:S02]  /*2970*/  FMUL R9, R4, -R8 ;  /* 0x8000000804097220 */ /* 0x000fc40000400000 */
[----:B------:R-:W-:Y:S01]  /*2980*/  FFMA R5, R5, R8, R2 ;  /* 0x0000000805057223 */ /* 0x000fe20000000002 */
[----:B------:R-:W-:Y:S01]  /*2990*/  FFMA R11, R4, R7, R11 ;  /* 0x00000007040b7223 */ /* 0x000fe2000000000b */
[----:B------:R-:W-:-:S03]  /*29a0*/  FFMA R9, R6, R0, R9 ;  /* 0x0000000006097223 */ /* 0x000fc60000000009 */
[----:B------:R2:W-:Y:S04]  /*29b0*/  STG.E desc[UR8][R14.64+0x18], R5 ;  /* 0x000018050e007986 */ /* 0x0005e8000c101908 */
[----:B------:R2:W-:Y:S04]  /*29c0*/  STG.E desc[UR8][R14.64+0x1c], R9 ;  /* 0x00001c090e007986 */ /* 0x0005e8000c101908 */
[----:B------:R2:W-:Y:S01]  /*29d0*/  STG.E desc[UR8][R14.64+0x20], R11 ;  /* 0x0000200b0e007986 */ /* 0x0005e2000c101908 */
[----:B------:R-:W-:Y:S05]  /*29e0*/  BRA `(.L_x_73) ;  /* 0x0000000000187947 */ /* 0x000fea0003800000 */
.L_x_72:
[----:B------:R0:W-:Y:S04]  /*29f0*/  STG.E desc[UR8][R14.64+0x18], RZ ;  /* 0x000018ff0e007986 */ /* 0x0001e8000c101908 */
[----:B------:R0:W-:Y:S04]  /*2a00*/  STG.E desc[UR8][R14.64+0x1c], RZ ;  /* 0x00001cff0e007986 */ /* 0x0001e8000c101908 */
[----:B------:R0:W-:Y:S04]  /*2a10*/  STG.E desc[UR8][R14.64+0x20], RZ ;  /* 0x000020ff0e007986 */ /* 0x0001e8000c101908 */
[----:B------:R0:W-:Y:S04]  /*2a20*/  STG.E desc[UR8][R14.64+0x24], RZ ;  /* 0x000024ff0e007986 */ /* 0x0001e8000c101908 */
[----:B------:R0:W-:Y:S04]  /*2a30*/  STG.E desc[UR8][R14.64+0x28], RZ ;  /* 0x000028ff0e007986 */ /* 0x0001e8000c101908 */
[----:B------:R0:W-:Y:S02]  /*2a40*/  STG.E desc[UR8][R14.64+0x2c], RZ ;  /* 0x00002cff0e007986 */ /* 0x0001e4000c101908 */
.L_x_73:
[----:B--2---:R-:W2:Y:S01]  /*2a50*/  LDC.64 R4, c[0x0][0x398] ;  /* 0x0000e600ff047b82 */ /* 0x004ea20000000a00 */
[----:B-1----:R-:W-:Y:S01]  /*2a60*/  FADD R7, -R12, -RZ ;  /* 0x800000ff0c077221 */ /* 0x002fe20000000100 */
[----:B--2---:R-:W-:-:S05]  /*2a70*/  IMAD.WIDE.U32 R4, R3, 0x4, R4 ;  /* 0x0000000403047825 */ /* 0x004fca00078e0004 */
[----:B------:R-:W-:Y:S01]  /*2a80*/  STG.E desc[UR8][R4.64], R7 ;  /* 0x0000000704007986 */ /* 0x000fe2000c101908 */
[----:B------:R-:W-:Y:S05]  /*2a90*/  EXIT ;  /* 0x000000000000794d */ /* 0x000fea0003800000 */
.L_x_44:
[----:B-----5:R-:W0:Y:S01]  /*2aa0*/  LDC.64 R4, c[0x0][0x398] ;  /* 0x0000e600ff047b82 */ /* 0x020e220000000a00 */
        /* <DEDUP_REMOVED lines=15> */
        .weak           $__internal_3_$__cuda_sm20_rcp_rn_f32_slowpath
        .type           $__internal_3_$__cuda_sm20_rcp_rn_f32_slowpath,@function
        .size           $__internal_3_$__cuda_sm20_rcp_rn_f32_slowpath,($__internal_4_$__cuda_sm20_sqrt_rn_f32_slowpath - $__internal_3_$__cuda_sm20_rcp_rn_f32_slowpath)
$__internal_3_$__cuda_sm20_rcp_rn_f32_slowpath:
        /* <DEDUP_REMOVED lines=15> */
.L_x_75:
[----:B------:R-:W-:-:S04]  /*2c90*/  IADD3 R20, PT, PT, R19, -0xfd, RZ ;  /* 0xffffff0313147810 */ /* 0x000fc80007ffe0ff */
[----:B------:R-:W-:-:S13]  /*2ca0*/  ISETP.GT.U32.AND P0, PT, R20, 0x1, PT ;  /* 0x000000011400780c */ /* 0x000fda0003f04070 */
[----:B------:R-:W-:Y:S05]  /*2cb0*/  @P0 BRA `(.L_x_77) ;  /* 0x0000000000780947 */ /* 0x000fea0003800000 */
[----:B------:R-:W-:Y:S02]  /*2cc0*/  LOP3.LUT R21, R0, 0x7fffff, RZ, 0xc0, !PT ;  /* 0x007fffff00157812 */ /* 0x000fe400078ec0ff */
[----:B------:R-:W-:Y:S02]  /*2cd0*/  MOV R23, 0x3 ;  /* 0x0000000300177802 */ /* 0x000fe40000000f00 */
[----:B------:R-:W-:Y:S02]  /*2ce0*/  LOP3.LUT R29, R21, 0x3f800000, RZ, 0xfc, !PT ;  /* 0x3f800000151d7812 */ /* 0x000fe400078efcff */
[----:B------:R-:W-:Y:S02]  /*2cf0*/  SHF.L.U32 R23, R23, R20, RZ ;  /* 0x0000001417177219 */ /* 0x000fe400000006ff */
[----:B------:R-:W0:Y:S01]  /*2d00*/  MUFU.RCP R24, R29 ;  /* 0x0000001d00187308 */ /* 0x000e220000001000 */
[----:B------:R-:W-:Y:S01]  /*2d10*/  IADD3 R19, PT, PT, R19, -0xfc, RZ ;  /* 0xffffff0413137810 */ /* 0x000fe20007ffe0ff */
        /* <DEDUP_REMOVED lines=24> */
.L_x_77:
[----:B------:R0:W1:Y:S02]  /*2ea0*/  MUFU.RCP R20, R0 ;  /* 0x0000000000147308 */ /* 0x0000640000001000 */
.L_x_76:
[----:B------:R-:W-:Y:S05]  /*2eb0*/  BSYNC.RECONVERGENT B1 ;  /* 0x0000000000017941 */ /* 0x000fea0003800200 */
.L_x_74:
[----:B------:R-:W-:Y:S01]  /*2ec0*/  HFMA2 R21, -RZ, RZ, 0, 0 ;  /* 0x00000000ff157431 */ /* 0x000fe200000001ff */
[----:B01----:R-:W-:Y:S02]  /*2ed0*/  MOV R0, R20 ;  /* 0x0000001400007202 */ /* 0x003fe40000000f00 */
[----:B------:R-:W-:-:S04]  /*2ee0*/  MOV R20, R2 ;  /* 0x0000000200147202 */ /* 0x000fc80000000f00 */
[----:B------:R-:W-:Y:S05]  /*2ef0*/  RET.REL.NODEC R20 `(fused_h_share) ;  /* 0xffffffd014407950 */ /* 0x000fea0003c3ffff */
        .weak           $__internal_4_$__cuda_sm20_sqrt_rn_f32_slowpath
        .type           $__internal_4_$__cuda_sm20_sqrt_rn_f32_slowpath,@function
        .size           $__internal_4_$__cuda_sm20_sqrt_rn_f32_slowpath,($__internal_5_$__cuda_sm3x_div_rn_noftz_f32_slowpath - $__internal_4_$__cuda_sm20_sqrt_rn_f32_slowpath)
$__internal_4_$__cuda_sm20_sqrt_rn_f32_slowpath:
        /* <DEDUP_REMOVED lines=13> */
[----:B------:R-:W-:-:S03]  /*2fd0*/  @P0 FMUL.FTZ R19, R24, 0.5 ;  /* 0x3f00000018130820 */ /* 0x000fc60000410000 */
[----:B------:R-:W-:-:S04]  /*2fe0*/  @P0 FADD.FTZ R23, -R2, -RZ ;  /* 0x800000ff02170221 */ /* 0x000fc80000010100 */
[----:B------:R-:W-:Y:S01]  /*2ff0*/  @P0 FFMA R27, R2, R23, R21 ;  /* 0x00000017021b0223 */ /* 0x000fe20000000015 */
[----:B------:R-:W-:-:S03]  /*3000*/  @!P0 MOV R23, R0 ;  /* 0x0000000000178202 */ /* 0x000fc60000000f00 */
[----:B------:R-:W-:-:S04]  /*3010*/  @P0 FFMA R19, R27, R19, R2 ;  /* 0x000000131b130223 */ /* 0x000fc80000000002 */
[----:B------:R-:W-:-:S07]  /*3020*/  @P0 FMUL.FTZ R23, R19, 2.3283064365386962891e-10 ;  /* 0x2f80000013170820 */ /* 0x000fce0000410000 */
.L_x_78:
[----:B------:R-:W-:-:S04]  /*3030*/  HFMA2 R21, -RZ, RZ, 0, 0 ;  /* 0x00000000ff157431 */ /* 0x000fc800000001ff */
[----:B------:R-:W-:Y:S05]  /*3040*/  RET.REL.NODEC R20 `(fused_h_share) ;  /* 0xffffffcc14ec7950 */ /* 0x000fea0003c3ffff */
        .weak           $__internal_5_$__cuda_sm3x_div_rn_noftz_f32_slowpath
        .type           $__internal_5_$__cuda_sm3x_div_rn_noftz_f32_slowpath,@function
        .size           $__internal_5_$__cuda_sm3x_div_rn_noftz_f32_slowpath,(.L_x_169 - $__internal_5_$__cuda_sm3x_div_rn_noftz_f32_slowpath)
$__internal_5_$__cuda_sm3x_div_rn_noftz_f32_slowpath:
[----:B------:R-:W-:Y:S01]  /*3050*/  SHF.R.U32.HI R8, RZ, 0x17, R7 ;  /* 0x00000017ff087819 */ /* 0x000fe20000011607 */
[----:B------:R-:W-:Y:S01]  /*3060*/  BSSY.RECONVERGENT B1, `(.L_x_79) ;  /* 0x0000063000017945 */ /* 0x000fe20003800200 */
[----:B------:R-:W-:Y:S02]  /*3070*/  SHF.R.U32.HI R10, RZ, 0x17, R0 ;  /* 0x00000017ff0a7819 */ /* 0x000fe40000011600 */
[----:B------:R-:W-:Y:S02]  /*3080*/  LOP3.LUT R8, R8, 0xff, RZ, 0xc0, !PT ;  /* 0x000000ff08087812 */ /* 0x000fe400078ec0ff */
[----:B------:R-:W-:Y:S02]  /*3090*/  LOP3.LUT R20, R10, 0xff, RZ, 0xc0, !PT ;  /* 0x000000ff0a147812 */ /* 0x000fe400078ec0ff */
[----:B------:R-:W-:Y:S02]  /*30a0*/  IADD3 R18, PT, PT, R8, -0x1, RZ ;  /* 0xffffffff08127810 */ /* 0x000fe40007ffe0ff */
[----:B------:R-:W-:-:S02]  /*30b0*/  IADD3 R12, PT, PT, R20, -0x1, RZ ;  /* 0xffffffff140c7810 */ /* 0x000fc40007ffe0ff */
[----:B------:R-:W-:Y:S02]  /*30c0*/  ISETP.GT.U32.AND P0, PT, R18, 0xfd, PT ;  /* 0x000000fd1200780c */ /* 0x000fe40003f04070 */
[----:B------:R-:W-:Y:S02]  /*30d0*/  MOV R19, R7 ;  /* 0x0000000700137202 */ /* 0x000fe40000000f00 */
[----:B------:R-:W-:-:S13]  /*30e0*/  ISETP.GT.U32.OR P0, PT, R12, 0xfd, P0 ;  /* 0x000000fd0c00780c */ /* 0x000fda0000704470 */
[----:B------:R-:W-:Y:S01]  /*30f0*/  @!P0 MOV R10, RZ ;  /* 0x000000ff000a8202 */ /* 0x000fe20000000f00 */
[----:B------:R-:W-:Y:S06]  /*3100*/  @!P0 BRA `(.L_x_80) ;  /* 0x00000000005c8947 */ /* 0x000fec0003800000 */
[----:B------:R-:W-:Y:S02]  /*3110*/  FSETP.GTU.FTZ.AND P0, PT, |R0|, +INF , PT ;  /* 0x7f8000000000780b */ /* 0x000fe40003f1c200 */
[----:B------:R-:W-:-:S04]  /*3120*/  FSETP.GTU.FTZ.AND P1, PT, |R7|, +INF , PT ;  /* 0x7f8000000700780b */ /* 0x000fc80003f3c200 */
[----:B------:R-:W-:-:S13]  /*3130*/  PLOP3.LUT P0, PT, P0, P1, PT, 0xf8, 0x8f ;  /* 0x00000000008f781c */ /* 0x000fda0000703f70 */
[----:B------:R-:W-:Y:S05]  /*3140*/  @P0 BRA `(.L_x_81) ;  /* 0x00000004004c0947 */ /* 0x000fea0003800000 */
[----:B------:R-:W-:-:S13]  /*3150*/  LOP3.LUT P0, RZ, R19, 0x7fffffff, R0, 0xc8, !PT ;  /* 0x7fffffff13ff7812 */ /* 0x000fda000780c800 */
[----:B------:R-:W-:Y:S05]  /*3160*/  @!P0 BRA `(.L_x_82) ;  /* 0x00000004003c8947 */ /* 0x000fea0003800000 */
[C---:B------:R-:W-:Y:S02]  /*3170*/  FSETP.NEU.FTZ.AND P1, PT, |R0|.reuse, +INF , PT ;  /* 0x7f8000000000780b */ /* 0x040fe40003f3d200 */
[----:B------:R-:W-:Y:S02]  /*3180*/  FSETP.NEU.FTZ.AND P2, PT, |R7|, +INF , PT ;  /* 0x7f8000000700780b */ /* 0x000fe40003f5d200 */
[----:B------:R-:W-:-:S11]  /*3190*/  FSETP.NEU.FTZ.AND P0, PT, |R0|, +INF , PT ;  /* 0x7f8000000000780b */ /* 0x000fd60003f1d200 */
[----:B------:R-:W-:Y:S05]  /*31a0*/  @!P2 BRA !P1, `(.L_x_82) ;  /* 0x00000004002ca947 */ /* 0x000fea0004800000 */
[----:B------:R-:W-:-:S04]  /*31b0*/  LOP3.LUT P1, RZ, R0, 0x7fffffff, RZ, 0xc0, !PT ;  /* 0x7fffffff00ff7812 */ /* 0x000fc8000782c0ff */
[----:B------:R-:W-:-:S13]  /*31c0*/  PLOP3.LUT P1, PT, P2, P1, PT, 0x2f, 0xf2 ;  /* 0x0000000000f2781c */ /* 0x000fda0001722577 */
[----:B------:R-:W-:Y:S05]  /*31d0*/  @P1 BRA `(.L_x_83) ;  /* 0x0000000400181947 */ /* 0x000fea0003800000 */
[----:B------:R-:W-:-:S04]  /*31e0*/  LOP3.LUT P1, RZ, R19, 0x7fffffff, RZ, 0xc0, !PT ;  /* 0x7fffffff13ff7812 */ /* 0x000fc8000782c0ff */
[----:B------:R-:W-:-:S13]  /*31f0*/  PLOP3.LUT P0, PT, P0, P1, PT, 0x2f, 0xf2 ;  /* 0x0000000000f2781c */ /* 0x000fda0000702577 */
[----:B------:R-:W-:Y:S05]  /*3200*/  @P0 BRA `(.L_x_84) ;  /* 0x0000000400000947 */ /* 0x000fea0003800000 */
[----:B------:R-:W-:Y:S02]  /*3210*/  ISETP.GE.AND P0, PT, R12, RZ, PT ;  /* 0x000000ff0c00720c */ /* 0x000fe40003f06270 */
[----:B------:R-:W-:-:S11]  /*3220*/  ISETP.GE.AND P1, PT, R18, RZ, PT ;  /* 0x000000ff1200720c */ /* 0x000fd60003f26270 */
[----:B------:R-:W-:Y:S01]  /*3230*/  @P0 MOV R10, RZ ;  /* 0x000000ff000a0202 */ /* 0x000fe20000000f00 */
[----:B------:R-:W-:Y:S01]  /*3240*/  @!P0 FFMA R0, R0, 1.84467440737095516160e+19, RZ ;  /* 0x5f80000000008823 */ /* 0x000fe200000000ff */
[----:B------:R-:W-:Y:S01]  /*3250*/  @!P0 MOV R10, 0xffffffc0 ;  /* 0xffffffc0000a8802 */ /* 0x000fe20000000f00 */
[----:B------:R-:W-:-:S03]  /*3260*/  @!P1 FFMA R19, R7, 1.84467440737095516160e+19, RZ ;  /* 0x5f80000007139823 */ /* 0x000fc600000000ff */
[----:B------:R-:W-:-:S07]  /*3270*/  @!P1 IADD3 R10, PT, PT, R10, 0x40, RZ ;  /* 0x000000400a0a9810 */ /* 0x000fce0007ffe0ff */
.L_x_80:
[----:B------:R-:W-:Y:S01]  /*3280*/  LEA R12, R8, 0xc0800000, 0x17 ;  /* 0xc0800000080c7811 */ /* 0x000fe200078eb8ff */
[----:B------:R-:W-:Y:S03]  /*3290*/  BSSY.RECONVERGENT B2, `(.L_x_85) ;  /* 0x0000036000027945 */ /* 0x000fe60003800200 */
[----:B------:R-:W-:Y:S02]  /*32a0*/  IADD3 R18, PT, PT, -R12, R19, RZ ;  /* 0x000000130c127210 */ /* 0x000fe40007ffe1ff */
[----:B------:R-:W-:Y:S02]  /*32b0*/  IADD3 R19, PT, PT, R20, -0x7f, RZ ;  /* 0xffffff8114137810 */ /* 0x000fe40007ffe0ff */
[----:B------:R-:W0:Y:S01]  /*32c0*/  MUFU.RCP R7, R18 ;  /* 0x0000001200077308 */ /* 0x000e220000001000 */
[----:B------:R-:W-:Y:S02]  /*32d0*/  FADD.FTZ R21, -R18, -RZ ;  /* 0x800000ff12157221 */ /* 0x000fe40000010100 */
[C---:B------:R-:W-:Y:S01]  /*32e0*/  IMAD R0, R19.reuse, -0x800000, R0 ;  /* 0xff80000013007824 */ /* 0x040fe200078e0200 */
[----:B------:R-:W-:-:S04]  /*32f0*/  IADD3 R19, PT, PT, R19, 0x7f, -R8 ;  /* 0x0000007f13137810 */ /* 0x000fc80007ffe808 */
[----:B------:R-:W-:Y:S01]  /*3300*/  IADD3 R19, PT, PT, R19, R10, RZ ;  /* 0x0000000a13137210 */ /* 0x000fe20007ffe0ff */
[----:B0-----:R-:W-:-:S04]  /*3310*/  FFMA R12, R7, R21, 1 ;  /* 0x3f800000070c7423 */ /* 0x001fc80000000015 */
[----:B------:R-:W-:-:S04]  /*3320*/  FFMA R7, R7, R12, R7 ;  /* 0x0000000c07077223 */ /* 0x000fc80000000007 */
[----:B------:R-:W-:-:S04]  /*3330*/  FFMA R12, R0, R7, RZ ;  /* 0x00000007000c7223 */ /* 0x000fc800000000ff */
[----:B------:R-:W-:-:S04]  /*3340*/  FFMA R20, R21, R12, R0 ;  /* 0x0000000c15147223 */ /* 0x000fc80000000000 */
[----:B------:R-:W-:-:S04]  /*3350*/  FFMA R12, R7, R20, R12 ;  /* 0x00000014070c7223 */ /* 0x000fc8000000000c */
[----:B------:R-:W-:-:S04]  /*3360*/  FFMA R21, R21, R12, R0 ;  /* 0x0000000c15157223 */ /* 0x000fc80000000000 */
[----:B------:R-:W-:-:S05]  /*3370*/  FFMA R0, R7, R21, R12 ;  /* 0x0000001507007223 */ /* 0x000fca000000000c */
[----:B------:R-:W-:-:S04]  /*3380*/  SHF.R.U32.HI R8, RZ, 0x17, R0 ;  /* 0x00000017ff087819 */ /* 0x000fc80000011600 */
[----:B------:R-:W-:-:S04]  /*3390*/  LOP3.LUT R8, R8, 0xff, RZ, 0xc0, !PT ;  /* 0x000000ff08087812 */ /* 0x000fc800078ec0ff */
[----:B------:R-:W-:-:S04]  /*33a0*/  IADD3 R18, PT, PT, R8, R19, RZ ;  /* 0x0000001308127210 */ /* 0x000fc80007ffe0ff */
[----:B------:R-:W-:-:S04]  /*33b0*/  IADD3 R8, PT, PT, R18, -0x1, RZ ;  /* 0xffffffff12087810 */ /* 0x000fc80007ffe0ff */
[----:B------:R-:W-:-:S13]  /*33c0*/  ISETP.GE.U32.AND P0, PT, R8, 0xfe, PT ;  /* 0x000000fe0800780c */ /* 0x000fda0003f06070 */
[----:B------:R-:W-:Y:S05]  /*33d0*/  @!P0 BRA `(.L_x_86) ;  /* 0x0000000000808947 */ /* 0x000fea0003800000 */
[----:B------:R-:W-:-:S13]  /*33e0*/  ISETP.GT.AND P0, PT, R18, 0xfe, PT ;  /* 0x000000fe1200780c */ /* 0x000fda0003f04270 */
[----:B------:R-:W-:Y:S05]  /*33f0*/  @P0 BRA `(.L_x_87) ;  /* 0x00000000006c0947 */ /* 0x000fea0003800000 */
[----:B------:R-:W-:-:S13]  /*3400*/  ISETP.GE.AND P0, PT, R18, 0x1, PT ;  /* 0x000000011200780c */ /* 0x000fda0003f06270 */
[----:B------:R-:W-:Y:S05]  /*3410*/  @P0 BRA `(.L_x_88) ;  /* 0x0000000000740947 */ /* 0x000fea0003800000 */
[----:B------:R-:W-:Y:S02]  /*3420*/  ISETP.GE.AND P0, PT, R18, -0x18, PT ;  /* 0xffffffe81200780c */ /* 0x000fe40003f06270 */
[----:B------:R-:W-:-:S11]  /*3430*/  LOP3.LUT R0, R0, 0x80000000, RZ, 0xc0, !PT ;  /* 0x8000000000007812 */ /* 0x000fd600078ec0ff */
[----:B------:R-:W-:Y:S05]  /*3440*/  @!P0 BRA `(.L_x_88) ;  /* 0x0000000000688947 */ /* 0x000fea0003800000 */
[CCC-:B------:R-:W-:Y:S01]  /*3450*/  FFMA.RZ R8, R7.reuse, R21.reuse, R12.reuse ;  /* 0x0000001507087223 */ /* 0x1c0fe2000000c00c */
[C---:B------:R-:W-:Y:S02]  /*3460*/  IADD3 R19, PT, PT, R18.reuse, 0x20, RZ ;  /* 0x0000002012137810 */ /* 0x040fe40007ffe0ff */
[----:B------:R-:W-:Y:S02]  /*3470*/  ISETP.NE.AND P2, PT, R18, RZ, PT ;  /* 0x000000ff1200720c */ /* 0x000fe40003f45270 */
[----:B------:R-:W-:Y:S01]  /*3480*/  LOP3.LUT R10, R8, 0x7fffff, RZ, 0xc0, !PT ;  /* 0x007fffff080a7812 */ /* 0x000fe200078ec0ff */
[CCC-:B------:R-:W-:Y:S01]  /*3490*/  FFMA.RP R8, R7.reuse, R21.reuse, R12.reuse ;  /* 0x0000001507087223 */ /* 0x1c0fe2000000800c */
[----:B------:R-:W-:Y:S01]  /*34a0*/  FFMA.RM R7, R7, R21, R12 ;  /* 0x0000001507077223 */ /* 0x000fe2000000400c */
[----:B------:R-:W-:Y:S02]  /*34b0*/  ISETP.NE.AND P1, PT, R18, RZ, PT ;  /* 0x000000ff1200720c */ /* 0x000fe40003f25270 */
[----:B------:R-:W-:-:S02]  /*34c0*/  LOP3.LUT R10, R10, 0x800000, RZ, 0xfc, !PT ;  /* 0x008000000a0a7812 */ /* 0x000fc400078efcff */
[----:B------:R-:W-:Y:S02]  /*34d0*/  IADD3 R12, PT, PT, -R18, RZ, RZ ;  /* 0x000000ff120c7210 */ /* 0x000fe40007ffe1ff */
[----:B------:R-:W-:Y:S02]  /*34e0*/  SHF.L.U32 R19, R10, R19, RZ ;  /* 0x000000130a137219 */ /* 0x000fe400000006ff */
[----:B------:R-:W-:Y:S02]  /*34f0*/  FSETP.NEU.FTZ.AND P0, PT, R8, R7, PT ;  /* 0x000000070800720b */ /* 0x000fe40003f1d000 */
[----:B------:R-:W-:Y:S02]  /*3500*/  SEL R7, R12, RZ, P2 ;  /* 0x000000ff0c077207 */ /* 0x000fe40001000000 */
[----:B------:R-:W-:Y:S02]  /*3510*/  ISETP.NE.AND P1, PT, R19, RZ, P1 ;  /* 0x000000ff1300720c */ /* 0x000fe40000f25270 */
[----:B------:R-:W-:-:S02]  /*3520*/  SHF.R.U32.HI R7, RZ, R7, R10 ;  /* 0x00000007ff077219 */ /* 0x000fc4000001160a */
[----:B------:R-:W-:Y:S02]  /*3530*/  PLOP3.LUT P0, PT, P0, P1, PT, 0xf8, 0x8f ;  /* 0x00000000008f781c */ /* 0x000fe40000703f70 */
[----:B------:R-:W-:Y:S02]  /*3540*/  SHF.R.U32.HI R19, RZ, 0x1, R7 ;  /* 0x00000001ff137819 */ /* 0x000fe40000011607 */
[----:B------:R-:W-:-:S04]  /*3550*/  SEL R8, RZ, 0x1, !P0 ;  /* 0x00000001ff087807 */ /* 0x000fc80004000000 */
[----:B------:R-:W-:-:S04]  /*3560*/  LOP3.LUT R8, R8, 0x1, R19, 0xf8, !PT ;  /* 0x0000000108087812 */ /* 0x000fc800078ef813 */
[----:B------:R-:W-:-:S04]  /*3570*/  LOP3.LUT R8, R8, R7, RZ, 0xc0, !PT ;  /* 0x0000000708087212 */ /* 0x000fc800078ec0ff */
[----:B------:R-:W-:-:S04]  /*3580*/  IADD3 R19, PT, PT, R19, R8, RZ ;  /* 0x0000000813137210 */ /* 0x000fc80007ffe0ff */
[----:B------:R-:W-:Y:S01]  /*3590*/  LOP3.LUT R0, R19, R0, RZ, 0xfc, !PT ;  /* 0x0000000013007212 */ /* 0x000fe200078efcff */
[----:B------:R-:W-:Y:S06]  /*35a0*/  BRA `(.L_x_88) ;  /* 0x0000000000107947 */ /* 0x000fec0003800000 */
.L_x_87:
[----:B------:R-:W-:-:S04]  /*35b0*/  LOP3.LUT R0, R0, 0x80000000, RZ, 0xc0, !PT ;  /* 0x8000000000007812 */ /* 0x000fc800078ec0ff */
[----:B------:R-:W-:Y:S01]  /*35c0*/  LOP3.LUT R0, R0, 0x7f800000, RZ, 0xfc, !PT ;  /* 0x7f80000000007812 */ /* 0x000fe200078efcff */
[----:B------:R-:W-:Y:S06]  /*35d0*/  BRA `(.L_x_88) ;  /* 0x0000000000047947 */ /* 0x000fec0003800000 */
.L_x_86:
[----:B------:R-:W-:-:S07]  /*35e0*/  LEA R0, R19, R0, 0x17 ;  /* 0x0000000013007211 */ /* 0x000fce00078eb8ff */
.L_x_88:
[----:B------:R-:W-:Y:S05]  /*35f0*/  BSYNC.RECONVERGENT B2 ;  /* 0x0000000000027941 */ /* 0x000fea0003800200 */
.L_x_85:
[----:B------:R-:W-:Y:S05]  /*3600*/  BRA `(.L_x_89) ;  /* 0x0000000000207947 */ /* 0x000fea0003800000 */
.L_x_84:
[----:B------:R-:W-:-:S04]  /*3610*/  LOP3.LUT R0, R19, 0x80000000, R0, 0x48, !PT ;  /* 0x8000000013007812 */ /* 0x000fc800078e4800 */
[----:B------:R-:W-:Y:S01]  /*3620*/  LOP3.LUT R0, R0, 0x7f800000, RZ, 0xfc, !PT ;  /* 0x7f80000000007812 */ /* 0x000fe200078efcff */
[----:B------:R-:W-:Y:S06]  /*3630*/  BRA `(.L_x_89) ;  /* 0x0000000000147947 */ /* 0x000fec0003800000 */
.L_x_83:
[----:B------:R-:W-:Y:S01]  /*3640*/  LOP3.LUT R0, R19, 0x80000000, R0, 0x48, !PT ;  /* 0x8000000013007812 */ /* 0x000fe200078e4800 */
[----:B------:R-:W-:Y:S06]  /*3650*/  BRA `(.L_x_89) ;  /* 0x00000000000c7947 */ /* 0x000fec0003800000 */
.L_x_82:
[----:B------:R-:W0:Y:S01]  /*3660*/  MUFU.RSQ R0, -QNAN ;  /* 0xffc0000000007908 */ /* 0x000e220000001400 */
[----:B------:R-:W-:Y:S05]  /*3670*/  BRA `(.L_x_89) ;  /* 0x0000000000047947 */ /* 0x000fea0003800000 */
.L_x_81:
[----:B------:R-:W-:-:S07]  /*3680*/  FADD.FTZ R0, R0, R7 ;  /* 0x0000000700007221 */ /* 0x000fce0000010000 */
.L_x_89:
[----:B------:R-:W-:Y:S05]  /*3690*/  BSYNC.RECONVERGENT B1 ;  /* 0x0000000000017941 */ /* 0x000fea0003800200 */
.L_x_79:
[----:B------:R-:W-:Y:S01]  /*36a0*/  HFMA2 R19, -RZ, RZ, 0, 0 ;  /* 0x00000000ff137431 */ /* 0x000fe200000001ff */
[----:B------:R-:W-:-:S04]  /*36b0*/  MOV R18, R2 ;  /* 0x0000000200127202 */ /* 0x000fc80000000f00 */
[----:B0-----:R-:W-:Y:S05]  /*36c0*/  RET.REL.NODEC R18 `(fused_h_share) ;  /* 0xffffffc8124c7950 */ /* 0x001fea0003c3ffff */
.L_x_90:
        /* <DEDUP_REMOVED lines=11> */
.L_x_169:


//--------------------- .text.hth_partial_vec     --------------------------
	.section	.text.hth_partial_vec,"ax",@progbits
	.align	128
        .global         hth_partial_vec
        .type           hth_partial_vec,@function
        .size           hth_partial_vec,(.L_x_178 - hth_partial_vec)
        .other          hth_partial_vec,@"STO_CUDA_ENTRY STV_DEFAULT"
hth_partial_vec:
.text.hth_partial_vec:
[----:B------:R-:W-:Y:S01]  /*0000*/  LDC R1, c[0x0][0x37c] ;  /* 0x0000df00ff017b82 */ /* 0x000fe20000000800 */
[----:B------:R-:W0:Y:S01]  /*0010*/  S2R R0, SR_CTAID.X ;  /* 0x0000000000007919 */ /* 0x000e220000002500 */
[----:B------:R-:W0:Y:S01]  /*0020*/  LDCU UR4, c[0x0][0x360] ;  /* 0x00006c00ff0477ac */ /* 0x000e220008000800 */
[----:B------:R-:W-:Y:S01]  /*0030*/  MOV R21, 0x400 ;  /* 0x0000040000157802 */ /* 0x000fe20000000f00 */
[----:B------:R-:W-:Y:S01]  /*0040*/  BSSY.RECONVERGENT B0, `(.L_x_91) ;  /* 0x000002e000007945 */ /* 0x000fe20003800200 */
[----:B------:R-:W0:Y:S01]  /*0050*/  S2R R19, SR_TID.X ;  /* 0x0000000000137919 */ /* 0x000e220000002100 */
[----:B------:R-:W1:Y:S01]  /*0060*/  LDCU UR5, c[0x0][0x398] ;  /* 0x00007300ff0577ac */ /* 0x000e620008000800 */
[----:B------:R-:W-:Y:S01]  /*0070*/  IADD3 R3, PT, PT, R21, 0x400, RZ ;  /* 0x0000040015037810 */ /* 0x000fe20007ffe0ff */
        /* <DEDUP_REMOVED lines=9> */
[----:B------:R-:W-:Y:S02]  /*0110*/  IADD3 R17, PT, PT, R25, 0x4, RZ ;  /* 0x0000000419117810 */ /* 0x000fe40007ffe0ff */
[----:B------:R-:W1:Y:S01]  /*0120*/  LDC.64 R2, c[0x0][0x380] ;  /* 0x0000e000ff027b82 */ /* 0x000e620000000a00 */
[----:B0-----:R-:W-:Y:S01]  /*0130*/  IMAD.WIDE.U32 R12, R5, 0x4, R12 ;  /* 0x00000004050c7825 */ /* 0x001fe200078e000c */
[----:B------:R-:W-:-:S04]  /*0140*/  IADD3 R5, PT, PT, R25, 0x8, RZ ;  /* 0x0000000819057810 */ /* 0x000fc80007ffe0ff */
[----:B------:R-:W2:Y:S01]  /*0150*/  LDG.E.CONSTANT R23, desc[UR6][R12.64] ;  /* 0x000000060c177981 */ /* 0x000ea2000c1e9900 */
[----:B-1----:R-:W-:-:S04]  /*0160*/  IMAD.WIDE.U32 R24, R25, 0x4, R2 ;  /* 0x0000000419187825 */ /* 0x002fc800078e0002 */
[--C-:B------:R-:W-:Y:S01]  /*0170*/  IMAD.WIDE.U32 R16, R17, 0x4, R2.reuse ;  /* 0x0000000411107825 */ /* 0x100fe200078e0002 */
[----:B------:R-:W3:Y:S03]  /*0180*/  LDG.E.CONSTANT R4, desc[UR6][R24.64] ;  /* 0x0000000618047981 */ /* 0x000ee6000c1e9900 */
[----:B------:R-:W-:Y:S01]  /*0190*/  IMAD.WIDE.U32 R2, R5, 0x4, R2 ;  /* 0x0000000405027825 */ /* 0x000fe200078e0002 */
[----:B------:R-:W3:Y:S04]  /*01a0*/  LDG.E.CONSTANT R6, desc[UR6][R24.64+0x8] ;  /* 0x0000080618067981 */ /* 0x000ee8000c1e9900 */
[----:B------:R-:W3:Y:S04]  /*01b0*/  LDG.E.CONSTANT R5, desc[UR6][R24.64+0x4] ;  /* 0x0000040618057981 */ /* 0x000ee8000c1e9900 */
[----:B------:R-:W3:Y:S04]  /*01c0*/  LDG.E.CONSTANT R7, desc[UR6][R24.64+0xc] ;  /* 0x00000c0618077981 */ /* 0x000ee8000c1e9900 */
[----:B------:R-:W4:Y:S04]  /*01d0*/  LDG.E.CONSTANT R8, desc[UR6][R16.64] ;  /* 0x0000000610087981 */ /* 0x000f28000c1e9900 */
[----:B------:R-:W4:Y:S04]  /*01e0*/  LDG.E.CONSTANT R9, desc[UR6][R16.64+0x4] ;  /* 0x0000040610097981 */ /* 0x000f28000c1e9900 */
[----:B------:R-:W4:Y:S04]  /*01f0*/  LDG.E.CONSTANT R10, desc[UR6][R16.64+0x8] ;  /* 0x00000806100a7981 */ /* 0x000f28000c1e9900 */
[----:B------:R-:W4:Y:S04]  /*0200*/  LDG.E.CONSTANT R11, desc[UR6][R16.64+0xc] ;  /* 0x00000c06100b7981 */ /* 0x000f28000c1e9900 */
[----:B------:R-:W5:Y:S04]  /*0210*/  LDG.E.CONSTANT R12, desc[UR6][R2.64] ;  /* 0x00000006020c7981 */ /* 0x000f68000c1e9900 */
[----:B------:R-:W5:Y:S04]  /*0220*/  LDG.E.CONSTANT R13, desc[UR6][R2.64+0x4] ;  /* 0x00000406020d7981 */ /* 0x000f68000c1e9900 */
[----:B------:R-:W5:Y:S04]  /*0230*/  LDG.E.CONSTANT R14, desc[UR6][R2.64+0x8] ;  /* 0x00000806020e7981 */ /* 0x000f68000c1e9900 */
[----:B------:R-:W5:Y:S01]  /*0240*/  LDG.E.CONSTANT R15, desc[UR6][R2.64+0xc] ;  /* 0x00000c06020f7981 */ /* 0x000f62000c1e9900 */
[----:B------:R-:W-:-:S04]  /*0250*/  LEA R22, R22, R21, 0x18 ;  /* 0x0000001516167211 */ /* 0x000fc800078ec0ff */
[----:B------:R-:W-:-:S05]  /*0260*/  LEA R26, R19, R22, 0x2 ;  /* 0x00000016131a7211 */ /* 0x000fca00078e10ff */
[----:B--2---:R1:W-:Y:S04]  /*0270*/  STS [R26], R23 ;  /* 0x000000171a007388 */ /* 0x0043e80000000800 */
[----:B---3--:R1:W-:Y:S04]  /*0280*/  STS.128 [R20], R4 ;  /* 0x0000000414007388 */ /* 0x0083e80000000c00 */
[----:B----4-:R1:W-:Y:S04]  /*0290*/  STS.128 [R20+0x10], R8 ;  /* 0x0000100814007388 */ /* 0x0103e80000000c00 */
[----:B-----5:R1:W-:Y:S01]  /*02a0*/  STS.128 [R20+0x20], R12 ;  /* 0x0000200c14007388 */ /* 0x0203e20000000c00 */
[----:B------:R-:W-:Y:S05]  /*02b0*/  BRA `(.L_x_93) ;  /* 0x0000000000187947 */ /* 0x000fea0003800000 */
.L_x_92:
[----:B------:R-:W-:-:S04]  /*02c0*/  LEA R22, R22, R21, 0x18 ;  /* 0x0000001516167211 */ /* 0x000fc800078ec0ff */
[----:B------:R-:W-:-:S05]  /*02d0*/  LEA R2, R19, R22, 0x2 ;  /* 0x0000001613027211 */ /* 0x000fca00078e10ff */
[----:B------:R0:W-:Y:S04]  /*02e0*/  STS [R2], RZ ;  /* 0x000000ff02007388 */ /* 0x0001e80000000800 */
[----:B------:R0:W-:Y:S04]  /*02f0*/  STS.128 [R20], RZ ;  /* 0x000000ff14007388 */ /* 0x0001e80000000c00 */
[----:B------:R0:W-:Y:S04]  /*0300*/  STS.128 [R20+0x10], RZ ;  /* 0x000010ff14007388 */ /* 0x0001e80000000c00 */
[----:B------:R0:W-:Y:S02]  /*0310*/  STS.128 [R20+0x20], RZ ;  /* 0x000020ff14007388 */ /* 0x0001e40000000c00 */
.L_x_93:
[----:B------:R-:W-:Y:S05]  /*0320*/  BSYNC.RECONVERGENT B0 ;  /* 0x0000000000007941 */ /* 0x000fea0003800200 */
.L_x_91:
[----:B------:R-:W-:Y:S01]  /*0330*/  BAR.SYNC.DEFER_BLOCKING 0x0 ;  /* 0x0000000000007b1d */ /* 0x000fe20000010000 */
[----:B------:R-:W-:-:S13]  /*0340*/  ISETP.GT.U32.AND P0, PT, R19, 0xb, PT ;  /* 0x0000000b1300780c */ /* 0x000fda0003f04070 */
[----:B------:R-:W-:Y:S05]  /*0350*/  @P0 EXIT ;  /* 0x000000000000094d */ /* 0x000fea0003800000 */
[----:B------:R-:W-:Y:S01]  /*0360*/  LEA R18, R19, R18, 0x2 ;  /* 0x0000001213127211 */ /* 0x000fe200078e10ff */
[----:B-1----:R-:W-:Y:S01]  /*0370*/  HFMA2 R13, -RZ, RZ, 0, 0 ;  /* 0x00000000ff0d7431 */ /* 0x002fe200000001ff */
[----:B------:R-:W-:Y:S02]  /*0380*/  UMOV UR4, 0x10 ;  /* 0x0000001000047882 */ /* 0x000fe40000000000 */
[----:B------:R-:W-:-:S07]  /*0390*/  IADD3 R18, PT, PT, R18, 0xc0, RZ ;  /* 0x000000c012127810 */ /* 0x000fce0007ffe0ff */
.L_x_94:
[----:B0-----:R-:W-:Y:S04]  /*03a0*/  LDS R2, [R18+-0xc0] ;  /* 0xffff400012027984 */ /* 0x001fe80000000800 */
[----:B------:R-:W0:Y:S04]  /*03b0*/  LDS.128 R4, [R22+UR4+-0x10] ;  /* 0xfffff00416047984 */ /* 0x000e280008000c00 */
[----:B------:R-:W1:Y:S04]  /*03c0*/  LDS R3, [R18+-0x90] ;  /* 0xffff700012037984 */ /* 0x000e680000000800 */
[----:B------:R-:W2:Y:S04]  /*03d0*/  LDS R12, [R18+-0x60] ;  /* 0xffffa000120c7984 */ /* 0x000ea80000000800 */
[----:B------:R-:W3:Y:S04]  /*03e0*/  LDS R15, [R18+-0x30] ;  /* 0xffffd000120f7984 */ /* 0x000ee80000000800 */
[----:B------:R-:W-:Y:S04]  /*03f0*/  LDS R14, [R18] ;  /* 0x00000000120e7984 */ /* 0x000fe80000000800 */
[----:B------:R-:W4:Y:S01]  /*0400*/  LDS.128 R8, [R22+UR4] ;  /* 0x0000000416087984 */ /* 0x000f220008000c00 */
[----:B------:R-:W-:-:S03]  /*0410*/  UIADD3 UR4, UPT, UPT, UR4, 0x20, URZ ;  /* 0x0000002004047890 */ /* 0x000fc6000fffe0ff */
[----:B------:R-:W5:Y:S01]  /*0420*/  LDS R17, [R18+0x30] ;  /* 0x0000300012117984 */ /* 0x000f620000000800 */
[----:B------:R-:W-:-:S03]  /*0430*/  UISETP.NE.AND UP0, UPT, UR4, 0x410, UPT ;  /* 0x000004100400788c */ /* 0x000fc6000bf05270 */
[----:B------:R-:W5:Y:S04]  /*0440*/  LDS R16, [R18+0x60] ;  /* 0x0000600012107984 */ /* 0x000f680000000800 */
[----:B------:R0:W5:Y:S02]  /*0450*/  LDS R21, [R18+0x90] ;  /* 0x0000900012157984 */ /* 0x0001640000000800 */
[----:B0-----:R-:W-:Y:S01]  /*0460*/  FFMA R2, R2, R4, R13 ;  /* 0x0000000402027223 */ /* 0x001fe2000000000d */
[----:B------:R-:W-:-:S03]  /*0470*/  IADD3 R18, PT, PT, R18, 0x180, RZ ;  /* 0x0000018012127810 */ /* 0x000fc60007ffe0ff */
[----:B-1----:R-:W-:-:S04]  /*0480*/  FFMA R3, R3, R5, R2 ;  /* 0x0000000503037223 */ /* 0x002fc80000000002 */
[----:B--2---:R-:W-:-:S04]  /*0490*/  FFMA R6, R12, R6, R3 ;  /* 0x000000060c067223 */ /* 0x004fc80000000003 */
[----:B---3--:R-:W-:-:S04]  /*04a0*/  FFMA R7, R15, R7, R6 ;  /* 0x000000070f077223 */ /* 0x008fc80000000006 */
[----:B----4-:R-:W-:-:S04]  /*04b0*/  FFMA R8, R14, R8, R7 ;  /* 0x000000080e087223 */ /* 0x010fc80000000007 */
[----:B-----5:R-:W-:-:S04]  /*04c0*/  FFMA R9, R17, R9, R8 ;  /* 0x0000000911097223 */ /* 0x020fc80000000008 */
[----:B------:R-:W-:-:S04]  /*04d0*/  FFMA R10, R16, R10, R9 ;  /* 0x0000000a100a7223 */ /* 0x000fc80000000009 */
[----:B------:R-:W-:Y:S01]  /*04e0*/  FFMA R13, R21, R11, R10 ;  /* 0x0000000b150d7223 */ /* 0x000fe2000000000a */
[----:B------:R-:W-:Y:S06]  /*04f0*/  BRA.U UP0, `(.L_x_94) ;  /* 0xfffffffd00a87547 */ /* 0x000fec000b83ffff */
[----:B------:R-:W0:Y:S01]  /*0500*/  LDC.64 R2, c[0x0][0x390] ;  /* 0x0000e400ff027b82 */ /* 0x000e220000000a00 */
[----:B------:R-:W-:-:S04]  /*0510*/  IMAD R19, R0, 0xc, R19 ;  /* 0x0000000c00137824 */ /* 0x000fc800078e0213 */
[----:B0-----:R-:W-:-:S05]  /*0520*/  IMAD.WIDE.U32 R2, R19, 0x4, R2 ;  /* 0x0000000413027825 */ /* 0x001fca00078e0002 */
[----:B------:R-:W-:Y:S01]  /*0530*/  STG.E desc[UR6][R2.64], R13 ;  /* 0x0000000d02007986 */ /* 0x000fe2000c101906 */
[----:B------:R-:W-:Y:S05]  /*0540*/  EXIT ;  /* 0x000000000000794d */ /* 0x000fea0003800000 */
.L_x_95:
        /* <DEDUP_REMOVED lines=11> */
.L_x_178:


//--------------------- .text.hth_partial         --------------------------
	.section	.text.hth_partial,"ax",@progbits
	.align	128
        .global         hth_partial
        .type           hth_partial,@function
        .size           hth_partial,(.L_x_170 - hth_partial)
        .other          hth_partial,@"STO_CUDA_ENTRY STV_DEFAULT"
hth_partial:
.text.hth_partial:
[----:B------:R-:W-:Y:S01]  /*0000*/  LDC R1, c[0x0][0x37c] ;  /* 0x0000df00ff017b82 */ /* 0x000fe20000000800 */
[----:B------:R-:W0:Y:S01]  /*0010*/  S2R R2, SR_CTAID.X ;  /* 0x0000000000027919 */ /* 0x000e220000002500 */
[----:B------:R-:W0:Y:S01]  /*0020*/  LDCU UR4, c[0x0][0x360] ;  /* 0x00006c00ff0477ac */ /* 0x000e220008000800 */
[----:B------:R-:W-:Y:S01]  /*0030*/  BSSY.RECONVERGENT B0, `(.L_x_96) ;  /* 0x0000029000007945 */ /* 0x000fe20003800200 */
[----:B------:R-:W0:Y:S01]  /*0040*/  S2R R3, SR_TID.X ;  /* 0x0000000000037919 */ /* 0x000e220000002100 */
[----:B------:R-:W1:Y:S01]  /*0050*/  LDCU UR5, c[0x0][0x390] ;  /* 0x00007200ff0577ac */ /* 0x000e620008000800 */
[----:B------:R-:W2:Y:S01]  /*0060*/  LDCU.64 UR6, c[0x0][0x358] ;  /* 0x00006b00ff0677ac */ /* 0x000ea20008000a00 */
[----:B0-----:R-:W-:-:S05]  /*0070*/  IMAD R0, R2, UR4, R3 ;  /* 0x0000000402007c24 */ /* 0x001fca000f8e0203 */
[----:B-1----:R-:W-:-:S13]  /*0080*/  ISETP.GE.U32.AND P0, PT, R0, UR5, PT ;  /* 0x0000000500007c0c */ /* 0x002fda000bf06070 */
[----:B--2---:R-:W-:Y:S05]  /*0090*/  @P0 BRA `(.L_x_97) ;  /* 0x00000000006c0947 */ /* 0x004fea0003800000 */
[----:B------:R-:W0:Y:S01]  /*00a0*/  LDC.64 R20, c[0x0][0x380] ;  /* 0x0000e000ff147b82 */ /* 0x000e220000000a00 */
[----:B------:R-:W-:-:S05]  /*00b0*/  IMAD R17, R0, 0xc, RZ ;  /* 0x0000000c00117824 */ /* 0x000fca00078e02ff */
[C---:B------:R-:W-:Y:S02]  /*00c0*/  IADD3 R19, PT, PT, R17.reuse, 0x4, RZ ;  /* 0x0000000411137810 */ /* 0x040fe40007ffe0ff */
[C---:B------:R-:W-:Y:S01]  /*00d0*/  IADD3 R5, PT, PT, R17.reuse, 0x8, RZ ;  /* 0x0000000811057810 */ /* 0x040fe20007ffe0ff */
[----:B0-----:R-:W-:-:S04]  /*00e0*/  IMAD.WIDE.U32 R16, R17, 0x4, R20 ;  /* 0x0000000411107825 */ /* 0x001fc800078e0014 */
[--C-:B------:R-:W-:Y:S01]  /*00f0*/  IMAD.WIDE.U32 R18, R19, 0x4, R20.reuse ;  /* 0x0000000413127825 */ /* 0x100fe200078e0014 */
[----:B------:R-:W2:Y:S03]  /*0100*/  LDG.E.CONSTANT R4, desc[UR6][R16.64] ;  /* 0x0000000610047981 */ /* 0x000ea6000c1e9900 */
[----:B------:R-:W-:Y:S01]  /*0110*/  IMAD.WIDE.U32 R20, R5, 0x4, R20 ;  /* 0x0000000405147825 */ /* 0x000fe200078e0014 */
[----:B------:R-:W2:Y:S04]  /*0120*/  LDG.E.CONSTANT R6, desc[UR6][R16.64+0x8] ;  /* 0x0000080610067981 */ /* 0x000ea8000c1e9900 */
        /* <DEDUP_REMOVED lines=9> */
[----:B------:R-:W4:Y:S01]  /*01c0*/  LDG.E.CONSTANT R15, desc[UR6][R20.64+0xc] ;  /* 0x00000c06140f7981 */ /* 0x000f22000c1e9900 */
[----:B------:R-:W0:Y:S01]  /*01d0*/  S2R R23, SR_CgaCtaId ;  /* 0x0000000000177919 */ /* 0x000e220000008800 */
[----:B------:R-:W-:-:S04]  /*01e0*/  MOV R0, 0x400 ;  /* 0x0000040000007802 */ /* 0x000fc80000000f00 */
[----:B0-----:R-:W-:-:S05]  /*01f0*/  LEA R0, R23, R0, 0x18 ;  /* 0x0000000017007211 */ /* 0x001fca00078ec0ff */
[----:B------:R-:W-:-:S05]  /*0200*/  IMAD R0, R3, 0x30, R0 ;  /* 0x0000003003007824 */ /* 0x000fca00078e0200 */
[----:B--2---:R1:W-:Y:S04]  /*0210*/  STS.128 [R0], R4 ;  /* 0x0000000400007388 */ /* 0x0043e80000000c00 */
[----:B---3--:R1:W-:Y:S04]  /*0220*/  STS.128 [R0+0x10], R8 ;  /* 0x0000100800007388 */ /* 0x0083e80000000c00 */
[----:B----4-:R1:W-:Y:S01]  /*0230*/  STS.128 [R0+0x20], R12 ;  /* 0x0000200c00007388 */ /* 0x0103e20000000c00 */
[----:B------:R-:W-:Y:S05]  /*0240*/  BRA `(.L_x_98) ;  /* 0x00000000001c7947 */ /* 0x000fea0003800000 */
.L_x_97:
[----:B------:R-:W0:Y:S01]  /*0250*/  S2R R5, SR_CgaCtaId ;  /* 0x0000000000057919 */ /* 0x000e220000008800 */
[----:B------:R-:W-:-:S04]  /*0260*/  MOV R0, 0x400 ;  /* 0x0000040000007802 */ /* 0x000fc80000000f00 */
[----:B0-----:R-:W-:-:S05]  /*0270*/  LEA R0, R5, R0, 0x18 ;  /* 0x0000000005007211 */ /* 0x001fca00078ec0ff */
[----:B------:R-:W-:-:S05]  /*0280*/  IMAD R0, R3, 0x30, R0 ;  /* 0x0000003003007824 */ /* 0x000fca00078e0200 */
[----:B------:R0:W-:Y:S04]  /*0290*/  STS.128 [R0], RZ ;  /* 0x000000ff00007388 */ /* 0x0001e80000000c00 */
[----:B------:R0:W-:Y:S04]  /*02a0*/  STS.128 [R0+0x10], RZ ;  /* 0x000010ff00007388 */ /* 0x0001e80000000c00 */
[----:B------:R0:W-:Y:S02]  /*02b0*/  STS.128 [R0+0x20], RZ ;  /* 0x000020ff00007388 */ /* 0x0001e40000000c00 */
.L_x_98:
[----:B------:R-:W-:Y:S05]  /*02c0*/  BSYNC.RECONVERGENT B0 ;  /* 0x0000000000007941 */ /* 0x000fea0003800200 */
.L_x_96:
[----:B------:R-:W-:Y:S01]  /*02d0*/  BAR.SYNC.DEFER_BLOCKING 0x0 ;  /* 0x0000000000007b1d */ /* 0x000fe20000010000 */
[----:B------:R-:W-:-:S13]  /*02e0*/  ISETP.GT.U32.AND P0, PT, R3, 0x4d, PT ;  /* 0x0000004d0300780c */ /* 0x000fda0003f04070 */
[----:B------:R-:W-:Y:S05]  /*02f0*/  @P0 EXIT ;  /* 0x000000000000094d */ /* 0x000fea0003800000 */
[----:B-1----:R-:W-:Y:S01]  /*0300*/  HFMA2 R5, -RZ, RZ, 2.5, 0 ;  /* 0x41000000ff057431 */ /* 0x002fe200000001ff */
[----:B------:R-:W-:Y:S01]  /*0310*/  IADD3 R4, PT, PT, -R3, 0x4d, RZ ;  /* 0x0000004d03047810 */ /* 0x000fe20007ffe1ff */
[----:B------:R-:W-:Y:S03]  /*0320*/  BSSY.RECONVERGENT B0, `(.L_x_99) ;  /* 0x000000f000007945 */ /* 0x000fe60003800200 */
[----:B0-----:R-:W-:-:S05]  /*0330*/  I2FP.F32.U32 R0, R4 ;  /* 0x0000000400007245 */ /* 0x001fca0000201000 */
[----:B------:R-:W-:-:S04]  /*0340*/  FFMA R0, R0, R5, 1 ;  /* 0x3f80000000007423 */ /* 0x000fc80000000005 */
[----:B------:R0:W1:Y:S01]  /*0350*/  MUFU.RSQ R5, R0 ;  /* 0x0000000000057308 */ /* 0x0000620000001400 */
[----:B------:R-:W-:-:S04]  /*0360*/  IADD3 R6, PT, PT, R0, -0xd000000, RZ ;  /* 0xf300000000067810 */ /* 0x000fc80007ffe0ff */
[----:B------:R-:W-:-:S13]  /*0370*/  ISETP.GT.U32.AND P0, PT, R6, 0x727fffff, PT ;  /* 0x727fffff0600780c */ /* 0x000fda0003f04070 */
[----:B01----:R-:W-:Y:S05]  /*0380*/  @!P0 BRA `(.L_x_100) ;  /* 0x0000000000108947 */ /* 0x003fea0003800000 */
[----:B------:R-:W-:-:S07]  /*0390*/  MOV R10, 0x3b0 ;  /* 0x000003b0000a7802 */ /* 0x000fce0000000f00 */
[----:B------:R-:W-:Y:S05]  /*03a0*/  CALL.REL.NOINC `($__internal_6_$__cuda_sm20_sqrt_rn_f32_slowpath) ;  /* 0x0000000000fc7944 */ /* 0x000fea0003c00000 */
[----:B------:R-:W-:Y:S01]  /*03b0*/  MOV R0, R5 ;  /* 0x0000000500007202 */ /* 0x000fe20000000f00 */
[----:B------:R-:W-:Y:S06]  /*03c0*/  BRA `(.L_x_101) ;  /* 0x0000000000107947 */ /* 0x000fec0003800000 */
.L_x_100:
[----:B------:R-:W-:Y:S01]  /*03d0*/  FMUL.FTZ R7, R0, R5 ;  /* 0x0000000500077220 */ /* 0x000fe20000410000 */
[----:B------:R-:W-:-:S03]  /*03e0*/  FMUL.FTZ R5, R5, 0.5 ;  /* 0x3f00000005057820 */ /* 0x000fc60000410000 */
[----:B------:R-:W-:-:S04]  /*03f0*/  FFMA R0, -R7, R7, R0 ;  /* 0x0000000707007223 */ /* 0x000fc80000000100 */
[----:B------:R-:W-:-:S07]  /*0400*/  FFMA R0, R0, R5, R7 ;  /* 0x0000000500007223 */ /* 0x000fce0000000007 */
.L_x_101:
[----:B------:R-:W-:Y:S05]  /*0410*/  BSYNC.RECONVERGENT B0 ;  /* 0x0000000000007941 */ /* 0x000fea0003800200 */
.L_x_99:
[----:B------:R-:W-:Y:S01]  /*0420*/  FADD R0, R0, -1 ;  /* 0xbf80000000007421 */ /* 0x000fe20000000000 */
[----:B------:R-:W0:Y:S01]  /*0430*/  S2R R8, SR_CgaCtaId ;  /* 0x0000000000087919 */ /* 0x000e220000008800 */
[----:B------:R-:W-:Y:S02]  /*0440*/  UMOV UR4, 0x48 ;  /* 0x0000004800047882 */ /* 0x000fe40000000000 */
[----:B------:R-:W-:-:S06]  /*0450*/  FMUL R0, R0, 0.5 ;  /* 0x3f00000000007820 */ /* 0x000fcc0000400000 */
[----:B------:R-:W1:Y:S02]  /*0460*/  F2I.U32.TRUNC.NTZ R0, R0 ;  /* 0x0000000000007305 */ /* 0x000e64000020f000 */
[----:B-1----:R-:W-:-:S05]  /*0470*/  VIMNMX.U32 R5, PT, PT, R0, 0xb, PT ;  /* 0x0000000b00057848 */ /* 0x002fca0003fe0000 */
[----:B------:R-:W-:-:S05]  /*0480*/  IMAD R6, R5, R5, R5 ;  /* 0x0000000505067224 */ /* 0x000fca00078e0205 */
[----:B------:R-:W-:-:S04]  /*0490*/  LOP3.LUT R6, R6, 0xffff, RZ, 0xc0, !PT ;  /* 0x0000ffff06067812 */ /* 0x000fc800078ec0ff */
[----:B------:R-:W-:-:S04]  /*04a0*/  SHF.R.U32.HI R6, RZ, 0x1, R6 ;  /* 0x00000001ff067819 */ /* 0x000fc80000011606 */
[----:B------:R-:W-:-:S04]  /*04b0*/  LOP3.LUT R7, R6, 0xffff, RZ, 0xc0, !PT ;  /* 0x0000ffff06077812 */ /* 0x000fc800078ec0ff */
[----:B------:R-:W-:Y:S01]  /*04c0*/  ISETP.GT.U32.AND P0, PT, R7, R4, PT ;  /* 0x000000040700720c */ /* 0x000fe20003f04070 */
[----:B------:R-:W-:Y:S01]  /*04d0*/  IMAD.MOV.U32 R7, RZ, RZ, RZ ;  /* 0x000000ffff077224 */ /* 0x000fe200078e00ff */
[----:B------:R-:W-:-:S11]  /*04e0*/  IADD3 R4, PT, PT, R5, -0x1, RZ ;  /* 0xffffffff05047810 */ /* 0x000fd60007ffe0ff */
[----:B------:R-:W-:Y:S02]  /*04f0*/  @!P0 IADD3 R4, PT, PT, R5, RZ, RZ ;  /* 0x000000ff05048210 */ /* 0x000fe40007ffe0ff */
[----:B------:R-:W-:-:S03]  /*0500*/  MOV R5, 0x400 ;  /* 0x0000040000057802 */ /* 0x000fc60000000f00 */
[----:B------:R-:W-:Y:S01]  /*0510*/  IMAD R0, R4, R4, R4 ;  /* 0x0000000404007224 */ /* 0x000fe200078e0204 */
[----:B0-----:R-:W-:-:S04]  /*0520*/  LEA R5, R8, R5, 0x18 ;  /* 0x0000000508057211 */ /* 0x001fc800078ec0ff */
[----:B------:R-:W-:Y:S01]  /*0530*/  LEA.HI R0, R0, R3, RZ, 0x1f ;  /* 0x0000000300007211 */ /* 0x000fe200078ff8ff */
[----:B------:R-:W-:-:S03]  /*0540*/  IMAD R4, R4, -0x4, R5 ;  /* 0xfffffffc04047824 */ /* 0x000fc600078e0205 */
[----:B------:R-:W-:Y:S02]  /*0550*/  LEA R0, R0, R5, 0x2 ;  /* 0x0000000500007211 */ /* 0x000fe400078e10ff */
[----:B------:R-:W-:Y:S02]  /*0560*/  IADD3 R4, PT, PT, R4, 0xec, RZ ;  /* 0x000000ec04047810 */ /* 0x000fe40007ffe0ff */
[----:B------:R-:W-:-:S07]  /*0570*/  IADD3 R0, PT, PT, R0, -0x48, RZ ;  /* 0xffffffb800007810 */ /* 0x000fce0007ffe0ff */
.L_x_102:
        /* <DEDUP_REMOVED lines=30> */
[----:B------:R-:W-:-:S04]  /*0760*/  IMAD R3, R2, 0x4e, R3 ;  /* 0x0000004e02037824 */ /* 0x000fc800078e0203 */
[----:B0-----:R-:W-:-:S05]  /*0770*/  IMAD.WIDE.U32 R2, R3, 0x4, R4 ;  /* 0x0000000403027825 */ /* 0x001fca00078e0004 */
[----:B------:R-:W-:Y:S01]  /*0780*/  STG.E desc[UR6][R2.64], R7 ;  /* 0x0000000702007986 */ /* 0x000fe2000c101906 */
[----:B------:R-:W-:Y:S05]  /*0790*/  EXIT ;  /* 0x000000000000794d */ /* 0x000fea0003800000 */
        .weak           $__internal_6_$__cuda_sm20_sqrt_rn_f32_slowpath
        .type           $__internal_6_$__cuda_sm20_sqrt_rn_f32_slowpath,@function
        .size           $__internal_6_$__cuda_sm20_sqrt_rn_f32_slowpath,(.L_x_170 - $__internal_6_$__cuda_sm20_sqrt_rn_f32_slowpath)
$__internal_6_$__cuda_sm20_sqrt_rn_f32_slowpath:
[----:B------:R-:W-:-:S13]  /*07a0*/  LOP3.LUT P0, RZ, R0, 0x7fffffff, RZ, 0xc0, !PT ;  /* 0x7fffffff00ff7812 */ /* 0x000fda000780c0ff */
[----:B------:R-:W-:Y:S01]  /*07b0*/  @!P0 IMAD.MOV.U32 R5, RZ, RZ, R0 ;  /* 0x000000ffff058224 */ /* 0x000fe200078e0000 */
        /* <DEDUP_REMOVED lines=17> */
.L_x_103:
[----:B------:R-:W-:Y:S01]  /*08d0*/  HFMA2 R7, -RZ, RZ, 0, 0 ;  /* 0x00000000ff077431 */ /* 0x000fe200000001ff */
[----:B------:R-:W-:-:S04]  /*08e0*/  MOV R6, R10 ;  /* 0x0000000a00067202 */ /* 0x000fc80000000f00 */
[----:B------:R-:W-:Y:S05]  /*08f0*/  RET.REL.NODEC R6 `(hth_partial) ;  /* 0xfffffff406c07950 */ /* 0x000fea0003c3ffff */
.L_x_104:
        /* <DEDUP_REMOVED lines=16> */
.L_x_170:


//--------------------- .text.build_jacobian      --------------------------
	.section	.text.build_jacobian,"ax",@progbits
	.align	128
        .global         build_jacobian
        .type           build_jacobian,@function
        .size           build_jacobian,(.L_x_180 - build_jacobian)
        .other          build_jacobian,@"STO_CUDA_ENTRY STV_DEFAULT"
build_jacobian:
.text.build_jacobian:
        /* <DEDUP_REMOVED lines=10> */
[C---:B------:R-:W-:Y:S01]  /*00a0*/  LEA R11, R0.reuse, R0, 0x1 ;  /* 0x00000000000b7211 */ /* 0x040fe200078e08ff */
[----:B------:R-:W2:Y:S03]  /*00b0*/  LDCU.64 UR6, c[0x0][0x3a8] ;  /* 0x00007500ff0677ac */ /* 0x000ea60008000a00 */
[C---:B------:R-:W-:Y:S02]  /*00c0*/  IADD3 R13, PT, PT, R11.reuse, 0x1, RZ ;  /* 0x000000010b0d7810 */ /* 0x040fe40007ffe0ff */
[----:B------:R-:W3:Y:S01]  /*00d0*/  LDC.64 R4, c[0x0][0x380] ;  /* 0x0000e000ff047b82 */ /* 0x000ee20000000a00 */
[C---:B------:R-:W-:Y:S01]  /*00e0*/  IADD3 R15, PT, PT, R11.reuse, 0x2, RZ ;  /* 0x000000020b0f7810 */ /* 0x040fe20007ffe0ff */
[----:B------:R-:W4:Y:S01]  /*00f0*/  LDCU.128 UR20, c[0x0][0x3b0] ;  /* 0x00007600ff1477ac */ /* 0x000f220008000c00 */
[----:B------:R-:W5:Y:S01]  /*0100*/  LDCU.128 UR24, c[0x0][0x3c0] ;  /* 0x00007800ff1877ac */ /* 0x000f620008000c00 */
[----:B------:R-:W5:Y:S01]  /*0110*/  LDCU.128 UR8, c[0x0][0x3d0] ;  /* 0x00007a00ff0877ac */ /* 0x000f620008000c00 */
[----:B------:R-:W5:Y:S01]  /*0120*/  LDCU.128 UR12, c[0x0][0x3e0] ;  /* 0x00007c00ff0c77ac */ /* 0x000f620008000c00 */
[--C-:B0-----:R-:W-:Y:S01]  /*0130*/  IMAD.WIDE.U32 R16, R11, 0x4, R20.reuse ;  /* 0x000000040b107825 */ /* 0x101fe200078e0014 */
[----:B------:R-:W0:Y:S03]  /*0140*/  LDCU UR16, c[0x0][0x3f8] ;  /* 0x00007f00ff1077ac */ /* 0x000e260008000800 */
[--C-:B------:R-:W-:Y:S01]  /*0150*/  IMAD.WIDE.U32 R18, R13, 0x4, R20.reuse ;  /* 0x000000040d127825 */ /* 0x100fe200078e0014 */
[----:B-1----:R-:W2:Y:S03]  /*0160*/  LDG.E.CONSTANT R2, desc[UR4][R16.64] ;  /* 0x0000000410027981 */ /* 0x002ea6000c1e9900 */
[----:B------:R-:W-:Y:S01]  /*0170*/  IMAD.WIDE.U32 R20, R15, 0x4, R20 ;  /* 0x000000040f147825 */ /* 0x000fe200078e0014 */
[----:B------:R1:W5:Y:S03]  /*0180*/  LDG.E.CONSTANT R3, desc[UR4][R18.64] ;  /* 0x0000000412037981 */ /* 0x000366000c1e9900 */
[--C-:B---3--:R-:W-:Y:S01]  /*0190*/  IMAD.WIDE.U32 R10, R11, 0x4, R4.reuse ;  /* 0x000000040b0a7825 */ /* 0x108fe200078e0004 */
[----:B------:R-:W3:Y:S03]  /*01a0*/  LDG.E.CONSTANT R6, desc[UR4][R20.64] ;  /* 0x0000000414067981 */ /* 0x000ee6000c1e9900 */
[--C-:B------:R-:W-:Y:S01]  /*01b0*/  IMAD.WIDE.U32 R12, R13, 0x4, R4.reuse ;  /* 0x000000040d0c7825 */ /* 0x100fe200078e0004 */
[----:B------:R4:W3:Y:S03]  /*01c0*/  LDG.E.CONSTANT R7, desc[UR4][R10.64] ;  /* 0x000000040a077981 */ /* 0x0008e6000c1e9900 */
[----:B------:R-:W-:Y:S01]  /*01d0*/  IMAD.WIDE.U32 R14, R15, 0x4, R4 ;  /* 0x000000040f0e7825 */ /* 0x000fe200078e0004 */
[----:B------:R0:W3:Y:S01]  /*01e0*/  LDG.E.CONSTANT R8, desc[UR4][R12.64] ;  /* 0x000000040c087981 */ /* 0x0000e2000c1e9900 */
[----:B------:R-:W4:Y:S03]  /*01f0*/  LDC.64 R4, c[0x0][0x398] ;  /* 0x0000e600ff047b82 */ /* 0x000f260000000a00 */
[----:B------:R3:W3:Y:S01]  /*0200*/  LDG.E.CONSTANT R9, desc[UR4][R14.64] ;  /* 0x000000040e097981 */ /* 0x0006e2000c1e9900 */
[----:B-1----:R-:W-:-:S04]  /*0210*/  IMAD R19, R0, 0xc, RZ ;  /* 0x0000000c00137824 */ /* 0x002fc800078e02ff */
[----:B----4-:R-:W-:-:S04]  /*0220*/  IMAD.WIDE.U32 R4, R19, 0x4, R4 ;  /* 0x0000000413047825 */ /* 0x010fc800078e0004 */
[C---:B--2---:R-:W-:Y:S01]  /*0230*/  FMUL R16, R2.reuse, UR6 ;  /* 0x0000000602107c20 */ /* 0x044fe20008400000 */
[C---:B------:R-:W-:Y:S01]  /*0240*/  FMUL R10, R2.reuse, UR21 ;  /* 0x00000015020a7c20 */ /* 0x040fe20008400000 */
[----:B-----5:R-:W-:Y:S01]  /*0250*/  FMUL R18, R2, UR24 ;  /* 0x0000001802127c20 */ /* 0x020fe20008400000 */
[----:B------:R1:W-:Y:S01]  /*0260*/  STG.E desc[UR4][R4.64], R2 ;  /* 0x0000000204007986 */ /* 0x0003e2000c101904 */
[C---:B------:R-:W-:Y:S01]  /*0270*/  FFMA R11, R3.reuse, UR7, R16 ;  /* 0x00000007030b7c23 */ /* 0x040fe20008000010 */
[----:B------:R-:W2:Y:S01]  /*0280*/  LDCU.64 UR6, c[0x0][0x3f0] ;  /* 0x00007e00ff0677ac */ /* 0x000ea20008000a00 */
[----:B0-----:R-:W-:Y:S01]  /*0290*/  FFMA R13, R3, UR22, R10 ;  /* 0x00000016030d7c23 */ /* 0x001fe2000800000a */
[----:B------:R1:W-:Y:S01]  /*02a0*/  STG.E desc[UR4][R4.64+0x4], R3 ;  /* 0x0000040304007986 */ /* 0x0003e2000c101904 */
[C---:B---3--:R-:W-:Y:S02]  /*02b0*/  FFMA R10, R6.reuse, UR20, R11 ;  /* 0x00000014060a7c23 */ /* 0x048fe4000800000b */
[----:B------:R-:W-:Y:S01]  /*02c0*/  FFMA R11, R6, UR23, R13 ;  /* 0x00000017060b7c23 */ /* 0x000fe2000800000d */
[----:B------:R1:W-:Y:S01]  /*02d0*/  STG.E desc[UR4][R4.64+0x8], R6 ;  /* 0x0000080604007986 */ /* 0x0003e2000c101904 */
[C---:B------:R-:W-:Y:S01]  /*02e0*/  FMUL R17, R7.reuse, UR9 ;  /* 0x0000000907117c20 */ /* 0x040fe20008400000 */
[C---:B------:R-:W-:Y:S01]  /*02f0*/  FMUL R13, R7.reuse, UR27 ;  /* 0x0000001b070d7c20 */ /* 0x040fe20008400000 */
[----:B------:R-:W-:-:S02]  /*0300*/  FMUL R15, R7, UR8 ;  /* 0x00000008070f7c20 */ /* 0x000fc40008400000 */
[C---:B------:R-:W-:Y:S01]  /*0310*/  FFMA R16, R8.reuse, UR12, R17 ;  /* 0x0000000c08107c23 */ /* 0x040fe20008000011 */
[C---:B------:R-:W-:Y:S01]  /*0320*/  FFMA R12, R8.reuse, UR10, R13 ;  /* 0x0000000a080c7c23 */ /* 0x040fe2000800000d */
[----:B------:R-:W-:Y:S01]  /*0330*/  FFMA R14, R8, UR11, R15 ;  /* 0x0000000b080e7c23 */ /* 0x000fe2000800000f */
[----:B------:R-:W-:Y:S01]  /*0340*/  FFMA R13, R3, UR25, R18 ;  /* 0x00000019030d7c23 */ /* 0x000fe20008000012 */
[C---:B------:R-:W-:Y:S01]  /*0350*/  FFMA R16, R9.reuse, UR15, R16 ;  /* 0x0000000f09107c23 */ /* 0x040fe20008000010 */
[C---:B------:R-:W-:Y:S01]  /*0360*/  FFMA R12, R9.reuse, UR13, R12 ;  /* 0x0000000d090c7c23 */ /* 0x040fe2000800000c */
[----:B------:R-:W-:Y:S01]  /*0370*/  FFMA R14, R9, UR14, R14 ;  /* 0x0000000e090e7c23 */ /* 0x000fe2000800000e */
[----:B------:R-:W-:Y:S01]  /*0380*/  FFMA R13, R6, UR26, R13 ;  /* 0x0000001a060d7c23 */ /* 0x000fe2000800000d */
[----:B------:R-:W-:Y:S01]  /*0390*/  FADD R16, R16, UR16 ;  /* 0x0000001010107e21 */ /* 0x000fe20008000000 */
[----:B--2---:R-:W-:Y:S01]  /*03a0*/  FADD R12, R12, UR6 ;  /* 0x000000060c0c7e21 */ /* 0x004fe20008000000 */
[----:B------:R-:W-:Y:S01]  /*03b0*/  FADD R14, R14, UR7 ;  /* 0x000000070e0e7e21 */ /* 0x000fe20008000000 */
[----:B------:R-:W0:Y:S01]  /*03c0*/  LDCU UR6, c[0x0][0x400] ;  /* 0x00008000ff0677ac */ /* 0x000e220008000800 */
        /* <DEDUP_REMOVED lines=9> */
[----:B0-----:R-:W-:-:S09]  /*0460*/  UISETP.NE.AND UP0, UPT, UR6, URZ, UPT ;  /* 0x000000ff0600728c */ /* 0x001fd2000bf05270 */
[----:B------:R-:W-:Y:S05]  /*0470*/  BRA.U !UP0, `(.L_x_105) ;  /* 0x0000000108587547 */ /* 0x000fea000b800000 */
[C---:B-1----:R-:W-:Y:S01]  /*0480*/  FMUL R6, R10.reuse, UR10 ;  /* 0x0000000a0a067c20 */ /* 0x042fe20008400000 */
[C---:B------:R-:W-:Y:S01]  /*0490*/  FMUL R12, R10.reuse, UR13 ;  /* 0x0000000d0a0c7c20 */ /* 0x040fe20008400000 */
[----:B------:R-:W-:Y:S01]  /*04a0*/  FMUL R2, R10, UR27 ;  /* 0x0000001b0a027c20 */ /* 0x000fe20008400000 */
[----:B------:R0:W-:Y:S01]  /*04b0*/  STG.E desc[UR4][R4.64+0x24], R10 ;  /* 0x0000240a04007986 */ /* 0x0001e2000c101904 */
[C---:B------:R-:W-:Y:S01]  /*04c0*/  FFMA R6, R11.reuse, UR11, R6 ;  /* 0x0000000b0b067c23 */ /* 0x040fe20008000006 */
[C---:B------:R-:W-:Y:S01]  /*04d0*/  FFMA R12, R11.reuse, UR14, R12 ;  /* 0x0000000e0b0c7c23 */ /* 0x040fe2000800000c */
[----:B------:R-:W-:Y:S01]  /*04e0*/  FFMA R2, R11, UR8, R2 ;  /* 0x000000080b027c23 */ /* 0x000fe20008000002 */
[----:B------:R0:W-:Y:S01]  /*04f0*/  STG.E desc[UR4][R4.64+0x28], R11 ;  /* 0x0000280b04007986 */ /* 0x0001e2000c101904 */
[C---:B------:R-:W-:Y:S01]  /*0500*/  FFMA R6, R13.reuse, UR12, R6 ;  /* 0x0000000c0d067c23 */ /* 0x040fe20008000006 */
[C---:B------:R-:W-:Y:S01]  /*0510*/  FFMA R12, R13.reuse, UR15, R12 ;  /* 0x0000000f0d0c7c23 */ /* 0x040fe2000800000c */
[----:B------:R-:W-:Y:S01]  /*0520*/  FFMA R2, R13, UR9, R2 ;  /* 0x000000090d027c23 */ /* 0x000fe20008000002 */
[----:B------:R0:W-:Y:S01]  /*0530*/  STG.E desc[UR4][R4.64+0x2c], R13 ;  /* 0x00002c0d04007986 */ /* 0x0001e2000c101904 */
        /* <DEDUP_REMOVED lines=10> */
.L_x_105:
[----:B------:R2:W-:Y:S04]  /*05e0*/  STG.E desc[UR4][R4.64+0x18], RZ ;  /* 0x000018ff04007986 */ /* 0x0005e8000c101904 */
[----:B------:R2:W-:Y:S04]  /*05f0*/  STG.E desc[UR4][R4.64+0x1c], RZ ;  /* 0x00001cff04007986 */ /* 0x0005e8000c101904 */
[----:B------:R2:W-:Y:S04]  /*0600*/  STG.E desc[UR4][R4.64+0x20], RZ ;  /* 0x000020ff04007986 */ /* 0x0005e8000c101904 */
[----:B------:R2:W-:Y:S04]  /*0610*/  STG.E desc[UR4][R4.64+0x24], RZ ;  /* 0x000024ff04007986 */ /* 0x0005e8000c101904 */
[----:B------:R2:W-:Y:S04]  /*0620*/  STG.E desc[UR4][R4.64+0x28], RZ ;  /* 0x000028ff04007986 */ /* 0x0005e8000c101904 */
[----:B------:R2:W-:Y:S02]  /*0630*/  STG.E desc[UR4][R4.64+0x2c], RZ ;  /* 0x00002cff04007986 */ /* 0x0005e4000c101904 */
.L_x_106:
[----:B01----:R-:W0:Y:S08]  /*0640*/  LDC.64 R2, c[0x0][0x390] ;  /* 0x0000e400ff027b82 */ /* 0x003e300000000a00 */
[----:B--2---:R-:W1:Y:S01]  /*0650*/  LDC.64 R4, c[0x0][0x3a0] ;  /* 0x0000e800ff047b82 */ /* 0x004e620000000a00 */
[----:B0-----:R-:W-:-:S06]  /*0660*/  IMAD.WIDE.U32 R2, R0, 0x4, R2 ;  /* 0x0000000400027825 */ /* 0x001fcc00078e0002 */
[----:B------:R-:W2:Y:S01]  /*0670*/  LDG.E.CONSTANT R2, desc[UR4][R2.64] ;  /* 0x0000000402027981 */ /* 0x000ea2000c1e9900 */
[----:B-1----:R-:W-:-:S04]  /*0680*/  IMAD.WIDE.U32 R4, R0, 0x4, R4 ;  /* 0x0000000400047825 */ /* 0x002fc800078e0004 */
[----:B--2---:R-:W-:-:S05]  /*0690*/  FADD R7, -R2, -RZ ;  /* 0x800000ff02077221 */ /* 0x004fca0000000100 */
[----:B------:R-:W-:Y:S01]  /*06a0*/  STG.E desc[UR4][R4.64], R7 ;  /* 0x0000000704007986 */ /* 0x000fe2000c101904 */
[----:B------:R-:W-:Y:S05]  /*06b0*/  EXIT ;  /* 0x000000000000794d */ /* 0x000fea0003800000 */
.L_x_107:
        /* <DEDUP_REMOVED lines=12> */
.L_x_180:


//--------------------- .text.compute_residuals   --------------------------
	.section	.text.compute_residuals,"ax",@progbits
	.align	128
        .global         compute_residuals
        .type           compute_residuals,@function
        .size           compute_residuals,(.L_x_171 - compute_residuals)
        .other          compute_residuals,@"STO_CUDA_ENTRY STV_DEFAULT"
compute_residuals:
.text.compute_residuals:
        /* <DEDUP_REMOVED lines=10> */
[----:B0-----:R-:W-:-:S05]  /*00a0*/  IMAD.WIDE.U32 R4, R2, 0x14, R4 ;  /* 0x0000001402047825 */ /* 0x001fca00078e0004 */
[----:B-1----:R-:W2:Y:S02]  /*00b0*/  LDG.E.CONSTANT R0, desc[UR4][R4.64+0x10] ;  /* 0x0000100404007981 */ /* 0x002ea4000c1e9900 */
[----:B--2---:R-:W-:-:S13]  /*00c0*/  ISETP.NE.AND P0, PT, R0, RZ, PT ;  /* 0x000000ff0000720c */ /* 0x004fda0003f05270 */
[----:B------:R-:W-:Y:S05]  /*00d0*/  @P0 BRA `(.L_x_108) ;  /* 0x0000000000200947 */ /* 0x000fea0003800000 */
[----:B------:R-:W0:Y:S01]  /*00e0*/  LDC.64 R4, c[0x0][0x398] ;  /* 0x0000e600ff047b82 */ /* 0x000e220000000a00 */
[----:B------:R-:W1:Y:S02]  /*00f0*/  LDCU.64 UR6, c[0x0][0x3a0] ;  /* 0x00007400ff0677ac */ /* 0x000e640008000a00 */
[----:B-1----:R-:W-:-:S04]  /*0100*/  IADD3 R6, P0, PT, R2, UR6, RZ ;  /* 0x0000000602067c10 */ /* 0x002fc8000ff1e0ff */
[----:B------:R-:W-:Y:S01]  /*0110*/  IADD3.X R7, PT, PT, RZ, UR7, RZ, P0, !PT ;  /* 0x00000007ff077c10 */ /* 0x000fe200087fe4ff */
[----:B0-----:R-:W-:-:S05]  /*0120*/  IMAD.WIDE.U32 R2, R2, 0x4, R4 ;  /* 0x0000000402027825 */ /* 0x001fca00078e0004 */
[----:B------:R-:W-:Y:S04]  /*0130*/  STG.E desc[UR4][R2.64], RZ ;  /* 0x000000ff02007986 */ /* 0x000fe8000c101904 */
[----:B------:R-:W-:Y:S01]  /*0140*/  STG.E.U8 desc[UR4][R6.64], RZ ;  /* 0x000000ff06007986 */ /* 0x000fe2000c101104 */
[----:B------:R-:W-:Y:S05]  /*0150*/  EXIT ;  /* 0x000000000000794d */ /* 0x000fea0003800000 */
.L_x_108:
[----:B------:R-:W0:Y:S01]  /*0160*/  LDC.64 R16, c[0x0][0x388] ;  /* 0x0000e200ff107b82 */ /* 0x000e220000000a00 */
[----:B------:R-:W-:Y:S01]  /*0170*/  LEA R9, R2, R2, 0x1 ;  /* 0x0000000202097211 */ /* 0x000fe200078e08ff */
[----:B------:R-:W2:Y:S03]  /*0180*/  LDG.E.CONSTANT R19, desc[UR4][R4.64] ;  /* 0x0000000404137981 */ /* 0x000ea6000c1e9900 */
[C---:B------:R-:W-:Y:S01]  /*0190*/  IADD3 R11, PT, PT, R9.reuse, 0x1, RZ ;  /* 0x00000001090b7810 */ /* 0x040fe20007ffe0ff */
[----:B------:R-:W2:Y:S01]  /*01a0*/  LDG.E.CONSTANT R21, desc[UR4][R4.64+0xc] ;  /* 0x00000c0404157981 */ /* 0x000ea2000c1e9900 */
[C---:B------:R-:W-:Y:S01]  /*01b0*/  IADD3 R3, PT, PT, R9.reuse, 0x2, RZ ;  /* 0x0000000209037810 */ /* 0x040fe20007ffe0ff */
[----:B------:R-:W1:Y:S01]  /*01c0*/  LDC.64 R6, c[0x0][0x380] ;  /* 0x0000e000ff067b82 */ /* 0x000e620000000a00 */
[----:B0-----:R-:W-:-:S04]  /*01d0*/  IMAD.WIDE.U32 R12, R9, 0x4, R16 ;  /* 0x00000004090c7825 */ /* 0x001fc800078e0010 */
[--C-:B------:R-:W-:Y:S01]  /*01e0*/  IMAD.WIDE.U32 R14, R11, 0x4, R16.reuse ;  /* 0x000000040b0e7825 */ /* 0x100fe200078e0010 */
[----:B------:R-:W3:Y:S03]  /*01f0*/  LDG.E.CONSTANT R0, desc[UR4][R12.64] ;  /* 0x000000040c007981 */ /* 0x000ee6000c1e9900 */
[----:B------:R-:W-:Y:S02]  /*0200*/  IMAD.WIDE.U32 R16, R3, 0x4, R16 ;  /* 0x0000000403107825 */ /* 0x000fe400078e0010 */
[----:B------:R3:W4:Y:S04]  /*0210*/  LDG.E.CONSTANT R14, desc[UR4][R14.64] ;  /* 0x000000040e0e7981 */ /* 0x000728000c1e9900 */
[----:B------:R-:W5:Y:S01]  /*0220*/  LDG.E.CONSTANT R16, desc[UR4][R16.64] ;  /* 0x0000000410107981 */ /* 0x000f62000c1e9900 */
[----:B-1----:R-:W-:-:S03]  /*0230*/  IMAD.WIDE.U32 R8, R9, 0x4, R6 ;  /* 0x0000000409087825 */ /* 0x002fc600078e0006 */
[----:B------:R-:W2:Y:S01]  /*0240*/  LDG.E.CONSTANT R13, desc[UR4][R4.64+0x4] ;  /* 0x00000404040d7981 */ /* 0x000ea2000c1e9900 */
[----:B------:R-:W-:-:S03]  /*0250*/  IMAD.WIDE.U32 R10, R11, 0x4, R6 ;  /* 0x000000040b0a7825 */ /* 0x000fc600078e0006 */
[----:B------:R0:W2:Y:S01]  /*0260*/  LDG.E.CONSTANT R8, desc[UR4][R8.64] ;  /* 0x0000000408087981 */ /* 0x0000a2000c1e9900 */
[----:B------:R-:W-:-:S03]  /*0270*/  IMAD.WIDE.U32 R6, R3, 0x4, R6 ;  /* 0x0000000403067825 */ /* 0x000fc600078e0006 */
[----:B------:R-:W2:Y:S04]  /*0280*/  LDG.E.CONSTANT R10, desc[UR4][R10.64] ;  /* 0x000000040a0a7981 */ /* 0x000ea8000c1e9900 */
[----:B------:R-:W2:Y:S04]  /*0290*/  LDG.E.CONSTANT R12, desc[UR4][R4.64+0x8] ;  /* 0x00000804040c7981 */ /* 0x000ea8000c1e9900 */
[----:B------:R-:W2:Y:S01]  /*02a0*/  LDG.E.CONSTANT R3, desc[UR4][R6.64] ;  /* 0x0000000406037981 */ /* 0x000ea2000c1e9900 */
[----:B------:R-:W-:Y:S01]  /*02b0*/  BSSY.RECONVERGENT B0, `(.L_x_109) ;  /* 0x0000012000007945 */ /* 0x000fe20003800200 */
[----:B---3--:R-:W-:-:S04]  /*02c0*/  FMUL R15, R0, R0 ;  /* 0x00000000000f7220 */ /* 0x008fc80000400000 */
[----:B----4-:R-:W-:-:S04]  /*02d0*/  FFMA R15, R14, R14, R15 ;  /* 0x0000000e0e0f7223 */ /* 0x010fc8000000000f */
[----:B-----5:R-:W-:-:S05]  /*02e0*/  FFMA R0, R16, R16, R15 ;  /* 0x0000001010007223 */ /* 0x020fca000000000f */
[----:B------:R-:W-:Y:S01]  /*02f0*/  IADD3 R14, PT, PT, R0, -0xd000000, RZ ;  /* 0xf3000000000e7810 */ /* 0x000fe20007ffe0ff */
[----:B0-----:R0:W1:Y:S03]  /*0300*/  MUFU.RSQ R9, R0 ;  /* 0x0000000000097308 */ /* 0x0010660000001400 */
[----:B------:R-:W-:Y:S01]  /*0310*/  ISETP.GT.U32.AND P0, PT, R14, 0x727fffff, PT ;  /* 0x727fffff0e00780c */ /* 0x000fe20003f04070 */
[----:B--2---:R-:W-:-:S04]  /*0320*/  FFMA R19, R8, R19, R21 ;  /* 0x0000001308137223 */ /* 0x004fc80000000015 */
[----:B------:R-:W-:-:S04]  /*0330*/  FFMA R10, R10, R13, R19 ;  /* 0x0000000d0a0a7223 */ /* 0x000fc80000000013 */
[----:B------:R-:W-:-:S04]  /*0340*/  FFMA R3, R3, R12, R10 ;  /* 0x0000000c03037223 */ /* 0x000fc8000000000a */
[----:B0-----:R-:W-:Y:S05]  /*0350*/  @!P0 BRA `(.L_x_110) ;  /* 0x00000000000c8947 */ /* 0x001fea0003800000 */
[----:B-1----:R-:W-:-:S07]  /*0360*/  MOV R9, 0x380 ;  /* 0x0000038000097802 */ /* 0x002fce0000000f00 */
[----:B------:R-:W-:Y:S05]  /*0370*/  CALL.REL.NOINC `($__internal_7_$__cuda_sm20_sqrt_rn_f32_slowpath) ;  /* 0x0000000000807944 */ /* 0x000fea0003c00000 */
[----:B------:R-:W-:Y:S05]  /*0380*/  BRA `(.L_x_111) ;  /* 0x0000000000107947 */ /* 0x000fea0003800000 */
.L_x_110:
[----:B-1----:R-:W-:Y:S01]  /*0390*/  FMUL.FTZ R5, R0, R9 ;  /* 0x0000000900057220 */ /* 0x002fe20000410000 */
[----:B------:R-:W-:-:S03]  /*03a0*/  FMUL.FTZ R9, R9, 0.5 ;  /* 0x3f00000009097820 */ /* 0x000fc60000410000 */
[----:B------:R-:W-:-:S04]  /*03b0*/  FFMA R0, -R5, R5, R0 ;  /* 0x0000000505007223 */ /* 0x000fc80000000100 */
[----:B------:R-:W-:-:S07]  /*03c0*/  FFMA R0, R0, R9, R5 ;  /* 0x0000000900007223 */ /* 0x000fce0000000005 */
.L_x_111:
[----:B------:R-:W-:Y:S05]  /*03d0*/  BSYNC.RECONVERGENT B0 ;  /* 0x0000000000007941 */ /* 0x000fea0003800200 */
.L_x_109:
[----:B------:R-:W-:Y:S01]  /*03e0*/  FADD R4, R0, 1.000000003171076851e-30 ;  /* 0x0da2426000047421 */ /* 0x000fe20000000000 */
[----:B------:R-:W-:-:S04]  /*03f0*/  FMUL R0, |R3|, 0.89999997615814208984 ;  /* 0x3f66666603007820 */ /* 0x000fc80000400200 */
[----:B------:R-:W-:-:S13]  /*0400*/  FSETP.GEU.AND P0, PT, |R4|, 1.175494350822287508e-38, PT ;  /* 0x008000000400780b */ /* 0x000fda0003f0e200 */
[----:B------:R-:W-:-:S04]  /*0410*/  @!P0 FMUL R4, R4, 16777216 ;  /* 0x4b80000004048820 */ /* 0x000fc80000400000 */
[----:B------:R-:W0:Y:S02]  /*0420*/  MUFU.RSQ R5, R4 ;  /* 0x0000000400057308 */ /* 0x000e240000001400 */
[----:B0-----:R-:W-:-:S04]  /*0430*/  @!P0 FMUL R5, R5, 4096 ;  /* 0x4580000005058820 */ /* 0x001fc80000400000 */
[----:B------:R-:W-:-:S05]  /*0440*/  FFMA R0, R0, -R5, 1 ;  /* 0x3f80000000007423 */ /* 0x000fca0000000805 */
[----:B------:R-:W-:-:S13]  /*0450*/  FSETP.GT.AND P0, PT, R0, 0.89999997615814208984, PT ;  /* 0x3f6666660000780b */ /* 0x000fda0003f04000 */
[----:B------:R-:W-:Y:S05]  /*0460*/  @!P0 BRA `(.L_x_112) ;  /* 0x0000000000248947 */ /* 0x000fea0003800000 */
[----:B------:R-:W0:Y:S01]  /*0470*/  LDC.64 R4, c[0x0][0x398] ;  /* 0x0000e600ff047b82 */ /* 0x000e220000000a00 */
[----:B------:R-:W1:Y:S01]  /*0480*/  LDCU.64 UR6, c[0x0][0x3a0] ;  /* 0x00007400ff0677ac */ /* 0x000e620008000a00 */
[----:B------:R-:W-:Y:S01]  /*0490*/  HFMA2 R0, -RZ, RZ, 0, 5.9604644775390625e-08 ;  /* 0x00000001ff007431 */ /* 0x000fe200000001ff */
[----:B-1----:R-:W-:-:S04]  /*04a0*/  IADD3 R6, P0, PT, R2, UR6, RZ ;  /* 0x0000000602067c10 */ /* 0x002fc8000ff1e0ff */
[----:B------:R-:W-:Y:S01]  /*04b0*/  IADD3.X R7, PT, PT, RZ, UR7, RZ, P0, !PT ;  /* 0x00000007ff077c10 */ /* 0x000fe200087fe4ff */
[----:B0-----:R-:W-:-:S05]  /*04c0*/  IMAD.WIDE.U32 R4, R2, 0x4, R4 ;  /* 0x0000000402047825 */ /* 0x001fca00078e0004 */
[----:B------:R-:W-:Y:S04]  /*04d0*/  STG.E desc[UR4][R4.64], R3 ;  /* 0x0000000304007986 */ /* 0x000fe8000c101904 */
[----:B------:R-:W-:Y:S01]  /*04e0*/  STG.E.U8 desc[UR4][R6.64], R0 ;  /* 0x0000000006007986 */ /* 0x000fe2000c101104 */
[----:B------:R-:W-:Y:S05]  /*04f0*/  EXIT ;  /* 0x000000000000794d */ /* 0x000fea0003800000 */
.L_x_112:
        /* <DEDUP_REMOVED lines=8> */
        .weak           $__internal_7_$__cuda_sm20_sqrt_rn_f32_slowpath
        .type           $__internal_7_$__cuda_sm20_sqrt_rn_f32_slowpath,@function
        .size           $__internal_7_$__cuda_sm20_sqrt_rn_f32_slowpath,(.L_x_171 - $__internal_7_$__cuda_sm20_sqrt_rn_f32_slowpath)
$__internal_7_$__cuda_sm20_sqrt_rn_f32_slowpath:
        /* <DEDUP_REMOVED lines=19> */
.L_x_113:
[----:B------:R-:W-:Y:S01]  /*06b0*/  HFMA2 R5, -RZ, RZ, 0, 0 ;  /* 0x00000000ff057431 */ /* 0x000fe200000001ff */
[----:B------:R-:W-:Y:S02]  /*06c0*/  MOV R0, R4 ;  /* 0x0000000400007202 */ /* 0x000fe40000000f00 */
[----:B------:R-:W-:-:S04]  /*06d0*/  MOV R4, R9 ;  /* 0x0000000900047202 */ /* 0x000fc80000000f00 */
[----:B------:R-:W-:Y:S05]  /*06e0*/  RET.REL.NODEC R4 `(compute_residuals) ;  /* 0xfffffff804447950 */ /* 0x000fea0003c3ffff */
.L_x_114:
        /* <DEDUP_REMOVED lines=9> */
.L_x_171:


//--------------------- .text.plane_fit           --------------------------
	.section	.text.plane_fit,"ax",@progbits
	.align	128
        .global         plane_fit
        .type           plane_fit,@function
        .size           plane_fit,(.L_x_174 - plane_fit)
        .other          plane_fit,@"STO_CUDA_ENTRY STV_DEFAULT"
plane_fit:
.text.plane_fit:
        /* <DEDUP_REMOVED lines=8> */
[----:B------:R-:W0:Y:S01]  /*0080*/  LDC R9, c[0x0][0x394] ;  /* 0x0000e500ff097b82 */ /* 0x000e220000000800 */
[----:B------:R-:W1:Y:S07]  /*0090*/  LDCU.64 UR8, c[0x0][0x358] ;  /* 0x00006b00ff0877ac */ /* 0x000e6e0008000a00 */
[----:B------:R-:W2:Y:S01]  /*00a0*/  LDC.64 R4, c[0x0][0x380] ;  /* 0x0000e000ff047b82 */ /* 0x000ea20000000a00 */
[----:B0-----:R-:W-:Y:S01]  /*00b0*/  ISETP.NE.AND P3, PT, R9, RZ, PT ;  /* 0x000000ff0900720c */ /* 0x001fe20003f65270 */
[----:B------:R-:W-:-:S04]  /*00c0*/  IMAD R0, R6, R9, RZ ;  /* 0x0000000906007224 */ /* 0x000fc800078e02ff */
[----:B------:R-:W-:Y:S02]  /*00d0*/  IMAD R3, R0, 0x3, RZ ;  /* 0x0000000300037824 */ /* 0x000fe400078e02ff */
[----:B------:R-:W-:Y:S02]  /*00e0*/  HFMA2 R0, -RZ, RZ, 0, 0 ;  /* 0x00000000ff007431 */ /* 0x000fe400000001ff */
[----:B--2---:R-:W-:-:S04]  /*00f0*/  IMAD.WIDE.U32 R4, R3, 0x4, R4 ;  /* 0x0000000403047825 */ /* 0x004fc800078e0004 */
[----:B-1----:R-:W-:Y:S05]  /*0100*/  @!P3 BRA `(.L_x_115) ;  /* 0x00000000008cb947 */ /* 0x002fea0003800000 */
[----:B------:R-:W2:Y:S04]  /*0110*/  LDG.E.CONSTANT R0, desc[UR8][R4.64] ;  /* 0x0000000804007981 */ /* 0x000ea8000c1e9900 */
[----:B------:R-:W2:Y:S04]  /*0120*/  LDG.E.CONSTANT R3, desc[UR8][R4.64+0x4] ;  /* 0x0000040804037981 */ /* 0x000ea8000c1e9900 */
[----:B------:R-:W3:Y:S01]  /*0130*/  LDG.E.CONSTANT R7, desc[UR8][R4.64+0x8] ;  /* 0x0000080804077981 */ /* 0x000ee2000c1e9900 */
[----:B------:R-:W-:-:S04]  /*0140*/  IADD3 R2, PT, PT, R9, -0x1, RZ ;  /* 0xffffffff09027810 */ /* 0x000fc80007ffe0ff */
[----:B------:R-:W-:Y:S02]  /*0150*/  ISETP.NE.AND P0, PT, R2, RZ, PT ;  /* 0x000000ff0200720c */ /* 0x000fe40003f05270 */
[----:B--2---:R-:W-:-:S04]  /*0160*/  FMNMX3 R0, |R0|, RZ, |R3|, !PT ;  /* 0x000000ff00007276 */ /* 0x004fc80007800603 */
[----:B---3--:R-:W-:-:S07]  /*0170*/  FMNMX R0, R0, |R7|, !PT ;  /* 0x4000000700007209 */ /* 0x008fce0007800000 */
[----:B------:R-:W-:Y:S05]  /*0180*/  @!P0 BRA `(.L_x_115) ;  /* 0x00000000006c8947 */ /* 0x000fea0003800000 */
[----:B------:R-:W2:Y:S04]  /*0190*/  LDG.E.CONSTANT R3, desc[UR8][R4.64+0xc] ;  /* 0x00000c0804037981 */ /* 0x000ea8000c1e9900 */
[----:B------:R-:W2:Y:S04]  /*01a0*/  LDG.E.CONSTANT R7, desc[UR8][R4.64+0x10] ;  /* 0x0000100804077981 */ /* 0x000ea8000c1e9900 */
[----:B------:R-:W3:Y:S01]  /*01b0*/  LDG.E.CONSTANT R9, desc[UR8][R4.64+0x14] ;  /* 0x0000140804097981 */ /* 0x000ee2000c1e9900 */
[----:B------:R-:W-:-:S04]  /*01c0*/  VIMNMX.U32 R2, PT, PT, R2, 0x4, PT ;  /* 0x0000000402027848 */ /* 0x000fc80003fe0000 */
[----:B------:R-:W-:-:S04]  /*01d0*/  IADD3 R2, PT, PT, R2, 0x1, RZ ;  /* 0x0000000102027810 */ /* 0x000fc80007ffe0ff */
[----:B------:R-:W-:Y:S02]  /*01e0*/  ISETP.NE.AND P0, PT, R2, 0x2, PT ;  /* 0x000000020200780c */ /* 0x000fe40003f05270 */
[----:B--2---:R-:W-:-:S04]  /*01f0*/  FMNMX3 R0, R0, |R3|, |R7|, !PT ;  /* 0x4000000300007276 */ /* 0x004fc80007800407 */
[----:B---3--:R-:W-:-:S07]  /*0200*/  FMNMX R0, R0, |R9|, !PT ;  /* 0x4000000900007209 */ /* 0x008fce0007800000 */
[----:B------:R-:W-:Y:S05]  /*0210*/  @!P0 BRA `(.L_x_115) ;  /* 0x0000000000488947 */ /* 0x000fea0003800000 */
[----:B------:R-:W2:Y:S04]  /*0220*/  LDG.E.CONSTANT R3, desc[UR8][R4.64+0x18] ;  /* 0x0000180804037981 */ /* 0x000ea8000c1e9900 */
[----:B------:R-:W2:Y:S04]  /*0230*/  LDG.E.CONSTANT R7, desc[UR8][R4.64+0x1c] ;  /* 0x00001c0804077981 */ /* 0x000ea8000c1e9900 */
[----:B------:R-:W3:Y:S01]  /*0240*/  LDG.E.CONSTANT R9, desc[UR8][R4.64+0x20] ;  /* 0x0000200804097981 */ /* 0x000ee2000c1e9900 */
[----:B------:R-:W-:Y:S02]  /*0250*/  ISETP.NE.AND P0, PT, R2, 0x3, PT ;  /* 0x000000030200780c */ /* 0x000fe40003f05270 */
[----:B--2---:R-:W-:-:S04]  /*0260*/  FMNMX3 R0, R0, |R3|, |R7|, !PT ;  /* 0x4000000300007276 */ /* 0x004fc80007800407 */
[----:B---3--:R-:W-:-:S07]  /*0270*/  FMNMX R0, R0, |R9|, !PT ;  /* 0x4000000900007209 */ /* 0x008fce0007800000 */
[----:B------:R-:W-:Y:S05]  /*0280*/  @!P0 BRA `(.L_x_115) ;  /* 0x00000000002c8947 */ /* 0x000fea0003800000 */
[----:B------:R-:W-:Y:S01]  /*0290*/  ISETP.NE.AND P0, PT, R2, 0x4, PT ;  /* 0x000000040200780c */ /* 0x000fe20003f05270 */
[----:B------:R-:W2:Y:S04]  /*02a0*/  LDG.E.CONSTANT R3, desc[UR8][R4.64+0x24] ;  /* 0x0000240804037981 */ /* 0x000ea8000c1e9900 */
[----:B------:R-:W2:Y:S04]  /*02b0*/  LDG.E.CONSTANT R2, desc[UR8][R4.64+0x28] ;  /* 0x0000280804027981 */ /* 0x000ea8000c1e9900 */
[----:B------:R-:W3:Y:S04]  /*02c0*/  LDG.E.CONSTANT R7, desc[UR8][R4.64+0x2c] ;  /* 0x00002c0804077981 */ /* 0x000ee8000c1e9900 */
[----:B------:R-:W4:Y:S04]  /*02d0*/  @P0 LDG.E.CONSTANT R9, desc[UR8][R4.64+0x30] ;  /* 0x0000300804090981 */ /* 0x000f28000c1e9900 */
[----:B------:R-:W4:Y:S04]  /*02e0*/  @P0 LDG.E.CONSTANT R8, desc[UR8][R4.64+0x34] ;  /* 0x0000340804080981 */ /* 0x000f28000c1e9900 */
[----:B------:R-:W5:Y:S01]  /*02f0*/  @P0 LDG.E.CONSTANT R11, desc[UR8][R4.64+0x38] ;  /* 0x00003808040b0981 */ /* 0x000f62000c1e9900 */
[----:B--2---:R-:W-:-:S04]  /*0300*/  FMNMX3 R0, R0, |R3|, |R2|, !PT ;  /* 0x4000000300007276 */ /* 0x004fc80007800402 */
[----:B---3--:R-:W-:-:S04]  /*0310*/  FMNMX R0, R0, |R7|, !PT ;  /* 0x4000000700007209 */ /* 0x008fc80007800000 */
[----:B----4-:R-:W-:-:S04]  /*0320*/  @P0 FMNMX3 R8, R0, |R9|, |R8|, !PT ;  /* 0x4000000900080276 */ /* 0x010fc80007800408 */
[----:B-----5:R-:W-:-:S07]  /*0330*/  @P0 FMNMX R0, R8, |R11|, !PT ;  /* 0x4000000b08000209 */ /* 0x020fce0007800000 */
.L_x_115:
[C---:B------:R-:W-:Y:S01]  /*0340*/  IADD3 R2, PT, PT, R0.reuse, 0x1800000, RZ ;  /* 0x0180000000027810 */ /* 0x040fe20007ffe0ff */
[----:B------:R-:W-:Y:S01]  /*0350*/  BSSY.RECONVERGENT B0, `(.L_x_116) ;  /* 0x000000d000007945 */ /* 0x000fe20003800200 */
[----:B------:R-:W-:Y:S02]  /*0360*/  FSETP.GT.AND P4, PT, R0, 9.9999999747524270788e-07, PT ;  /* 0x358637bd0000780b */ /* 0x000fe40003f84000 */
[----:B------:R-:W-:-:S04]  /*0370*/  LOP3.LUT R2, R2, 0x7f800000, RZ, 0xc0, !PT ;  /* 0x7f80000002027812 */ /* 0x000fc800078ec0ff */
[----:B------:R-:W-:-:S13]  /*0380*/  ISETP.GT.U32.AND P0, PT, R2, 0x1ffffff, PT ;  /* 0x01ffffff0200780c */ /* 0x000fda0003f04070 */
[----:B------:R-:W-:Y:S05]  /*0390*/  @P0 BRA `(.L_x_117) ;  /* 0x0000000000100947 */ /* 0x000fea0003800000 */
[----:B------:R-:W-:-:S07]  /*03a0*/  MOV R20, 0x3c0 ;  /* 0x000003c000147802 */ /* 0x000fce0000000f00 */
[----:B------:R-:W-:Y:S05]  /*03b0*/  CALL.REL.NOINC `($__internal_8_$__cuda_sm20_rcp_rn_f32_slowpath) ;  /* 0x0000001400147944 */ /* 0x000fea0003c00000 */
[----:B------:R-:W-:Y:S01]  /*03c0*/  IMAD.MOV.U32 R7, RZ, RZ, R0 ;  /* 0x000000ffff077224 */ /* 0x000fe200078e0000 */
[----:B------:R-:W-:Y:S06]  /*03d0*/  BRA `(.L_x_118) ;  /* 0x0000000000107947 */ /* 0x000fec0003800000 */
.L_x_117:
[----:B------:R-:W0:Y:S02]  /*03e0*/  MUFU.RCP R7, R0 ;  /* 0x0000000000077308 */ /* 0x000e240000001000 */
[----:B0-----:R-:W-:-:S04]  /*03f0*/  FFMA R2, R7, R0, -1 ;  /* 0xbf80000007027423 */ /* 0x001fc80000000000 */
[----:B------:R-:W-:-:S04]  /*0400*/  FADD.FTZ R2, -R2, -RZ ;  /* 0x800000ff02027221 */ /* 0x000fc80000010100 */
[----:B------:R-:W-:-:S07]  /*0410*/  FFMA R7, R7, R2, R7 ;  /* 0x0000000207077223 */ /* 0x000fce0000000007 */
.L_x_118:
[----:B------:R-:W-:Y:S05]  /*0420*/  BSYNC.RECONVERGENT B0 ;  /* 0x0000000000007941 */ /* 0x000fea0003800200 */
.L_x_116:
[----:B------:R-:W-:Y:S02]  /*0430*/  FSEL R7, R7, 1, P4 ;  /* 0x3f80000007077808 */ /* 0x000fe40002000000 */
[----:B------:R-:W-:Y:S02]  /*0440*/  CS2R R12, SRZ ;  /* 0x00000000000c7805 */ /* 0x000fe4000001ff00 */
[----:B------:R-:W-:Y:S02]  /*0450*/  MOV R0, RZ ;  /* 0x000000ff00007202 */ /* 0x000fe40000000f00 */
[----:B------:R-:W-:Y:S02]  /*0460*/  CS2R R14, SRZ ;  /* 0x00000000000e7805 */ /* 0x000fe4000001ff00 */
[----:B------:R-:W-:Y:S02]  /*0470*/  CS2R R16, SRZ ;  /* 0x0000000000107805 */ /* 0x000fe4000001ff00 */
[----:B------:R-:W-:Y:S01]  /*0480*/  CS2R R18, SRZ ;  /* 0x0000000000127805 */ /* 0x000fe2000001ff00 */
[----:B------:R-:W-:Y:S06]  /*0490*/  @!P3 BRA `(.L_x_119) ;  /* 0x0000000400c4b947 */ /* 0x000fec0003800000 */
[----:B------:R-:W0:Y:S01]  /*04a0*/  LDCU UR6, c[0x0][0x394] ;  /* 0x00007280ff0677ac */ /* 0x000e220008000800 */
[----:B------:R-:W-:Y:S01]  /*04b0*/  HFMA2 R0, -RZ, RZ, 0, 0 ;  /* 0x00000000ff007431 */ /* 0x000fe200000001ff */
[----:B------:R-:W-:Y:S02]  /*04c0*/  CS2R R18, SRZ ;  /* 0x0000000000127805 */ /* 0x000fe4000001ff00 */
[----:B------:R-:W-:Y:S02]  /*04d0*/  CS2R R14, SRZ ;  /* 0x00000000000e7805 */ /* 0x000fe4000001ff00 */
[----:B------:R-:W-:Y:S02]  /*04e0*/  CS2R R16, SRZ ;  /* 0x0000000000107805 */ /* 0x000fe4000001ff00 */
[----:B------:R-:W-:Y:S01]  /*04f0*/  CS2R R12, SRZ ;  /* 0x00000000000c7805 */ /* 0x000fe2000001ff00 */
[----:B------:R-:W-:Y:S01]  /*0500*/  UMOV UR4, URZ ;  /* 0x000000ff00047c82 */ /* 0x000fe20008000000 */
[----:B0-----:R-:W-:-:S02]  /*0510*/  UISETP.GE.U32.AND UP1, UPT, UR6, 0x4, UPT ;  /* 0x000000040600788c */ /* 0x001fc4000bf26070 */
[----:B------:R-:W-:-:S04]  /*0520*/  ULOP3.LUT UR5, UR6, 0x3, URZ, 0xc0, !UPT ;  /* 0x0000000306057892 */ /* 0x000fc8000f8ec0ff */
[----:B------:R-:W-:-:S03]  /*0530*/  UISETP.NE.AND UP0, UPT, UR5, URZ, UPT ;  /* 0x000000ff0500728c */ /* 0x000fc6000bf05270 */
[----:B------:R-:W-:Y:S08]  /*0540*/  BRA.U !UP1, `(.L_x_120) ;  /* 0x0000000509247547 */ /* 0x000ff0000b800000 */
[----:B------:R-:W-:Y:S01]  /*0550*/  ULOP3.LUT UR4, UR6, 0xfffffffc, URZ, 0xc0, !UPT ;  /* 0xfffffffc06047892 */ /* 0x000fe2000f8ec0ff */
[----:B------:R-:W-:Y:S01]  /*0560*/  MOV R19, RZ ;  /* 0x000000ff00137202 */ /* 0x000fe20000000f00 */
[----:B------:R-:W-:Y:S02]  /*0570*/  IMAD.MOV.U32 R21, RZ, RZ, 0x4 ;  /* 0x00000004ff157424 */ /* 0x000fe400078e00ff */
[----:B------:R-:W-:-:S12]  /*0580*/  UIADD3 UR6, UPT, UPT, -UR4, URZ, URZ ;  /* 0x000000ff04067290 */ /* 0x000fd8000fffe1ff */
.L_x_121:
[----:B------:R-:W-:-:S05]  /*0590*/  IADD3 R9, PT, PT, R21, -0x4, RZ ;  /* 0xfffffffc15097810 */ /* 0x000fca0007ffe0ff */
[----:B------:R-:W-:-:S05]  /*05a0*/  IMAD.WIDE.U32 R8, R9, 0x4, R4 ;  /* 0x0000000409087825 */ /* 0x000fca00078e0004 */
[----:B------:R-:W2:Y:S04]  /*05b0*/  LDG.E.CONSTANT R27, desc[UR8][R8.64] ;  /* 0x00000008081b7981 */ /* 0x000ea8000c1e9900 */
[----:B------:R-:W3:Y:S04]  /*05c0*/  LDG.E.CONSTANT R29, desc[UR8][R8.64+0x4] ;  /* 0x00000408081d7981 */ /* 0x000ee8000c1e9900 */
[----:B------:R-:W4:Y:S01]  /*05d0*/  LDG.E.CONSTANT R25, desc[UR8][R8.64+0x8] ;  /* 0x0000080808197981 */ /* 0x000f22000c1e9900 */
[C---:B------:R-:W-:Y:S01]  /*05e0*/  IMAD.WIDE.U32 R2, R21.reuse, 0x4, R4 ;  /* 0x0000000415027825 */ /* 0x040fe200078e0004 */
[----:B------:R-:W-:-:S02]  /*05f0*/  IADD3 R11, PT, PT, R21, 0x4, RZ ;  /* 0x00000004150b7810 */ /* 0x000fc40007ffe0ff */
[----:B------:R3:W5:Y:S03]  /*0600*/  LDG.E.CONSTANT R20, desc[UR8][R8.64+0xc] ;  /* 0x00000c0808147981 */ /* 0x000766000c1e9900 */
[----:B------:R-:W-:Y:S01]  /*0610*/  IMAD.WIDE.U32 R10, R11, 0x4, R4 ;  /* 0x000000040b0a7825 */ /* 0x000fe200078e0004 */
[----:B------:R-:W5:Y:S04]  /*0620*/  LDG.E.CONSTANT R24, desc[UR8][R2.64] ;  /* 0x0000000802187981 */ /* 0x000f68000c1e9900 */
[----:B------:R-:W5:Y:S04]  /*0630*/  LDG.E.CONSTANT R26, desc[UR8][R2.64+0x4] ;  /* 0x00000408021a7981 */ /* 0x000f68000c1e9900 */
[----:B------:R-:W5:Y:S04]  /*0640*/  LDG.E.CONSTANT R22, desc[UR8][R2.64+0x8] ;  /* 0x0000080802167981 */ /* 0x000f68000c1e9900 */
[----:B------:R5:W5:Y:S04]  /*0650*/  LDG.E.CONSTANT R28, desc[UR8][R2.64+0xc] ;  /* 0x00000c08021c7981 */ /* 0x000b68000c1e9900 */
[----:B------:R-:W5:Y:S04]  /*0660*/  LDG.E.CONSTANT R23, desc[UR8][R10.64] ;  /* 0x000000080a177981 */ /* 0x000f68000c1e9900 */
[----:B------:R-:W5:Y:S04]  /*0670*/  LDG.E.CONSTANT R9, desc[UR8][R10.64+0x4] ;  /* 0x000004080a097981 */ /* 0x000f68000c1e9900 */
[----:B------:R-:W5:Y:S01]  /*0680*/  LDG.E.CONSTANT R2, desc[UR8][R10.64+0xc] ;  /* 0x00000c080a027981 */ /* 0x000f62000c1e9900 */
[C---:B--2---:R-:W-:Y:S01]  /*0690*/  FMUL R27, R7.reuse, R27 ;  /* 0x0000001b071b7220 */ /* 0x044fe20000400000 */
[----:B---3--:R-:W-:-:S03]  /*06a0*/  FMUL R8, R7, R29 ;  /* 0x0000001d07087220 */ /* 0x008fc60000400000 */
[C---:B------:R-:W-:Y:S01]  /*06b0*/  FFMA R0, R27.reuse, R27, R0 ;  /* 0x0000001b1b007223 */ /* 0x040fe20000000000 */
[----:B------:R-:W-:Y:S01]  /*06c0*/  FADD R16, -R27, R16 ;  /* 0x000000101b107221 */ /* 0x000fe20000000100 */
[----:B----4-:R-:W-:Y:S01]  /*06d0*/  FMUL R25, R7, R25 ;  /* 0x0000001907197220 */ /* 0x010fe20000400000 */
[----:B------:R-:W-:-:S03]  /*06e0*/  FFMA R13, R27, R8, R13 ;  /* 0x000000081b0d7223 */ /* 0x000fc6000000000d */
[-C--:B------:R-:W-:Y:S02]  /*06f0*/  FFMA R14, R27, R25.reuse, R14 ;  /* 0x000000191b0e7223 */ /* 0x080fe4000000000e */
[----:B------:R-:W2:Y:S01]  /*0700*/  LDG.E.CONSTANT R27, desc[UR8][R10.64+0x8] ;  /* 0x000008080a1b7981 */ /* 0x000ea2000c1e9900 */
[C---:B------:R-:W-:Y:S01]  /*0710*/  FFMA R17, R8.reuse, R8, R17 ;  /* 0x0000000808117223 */ /* 0x040fe20000000011 */
[C---:B------:R-:W-:Y:S01]  /*0720*/  FADD R15, -R8.reuse, R15 ;  /* 0x0000000f080f7221 */ /* 0x040fe20000000100 */
[-C--:B------:R-:W-:Y:S01]  /*0730*/  FFMA R8, R8, R25.reuse, R12 ;  /* 0x0000001908087223 */ /* 0x080fe2000000000c */
[C---:B------:R-:W-:Y:S01]  /*0740*/  FFMA R18, R25.reuse, R25, R18 ;  /* 0x0000001919127223 */ /* 0x040fe20000000012 */
[----:B------:R-:W-:Y:S01]  /*0750*/  FADD R19, -R25, R19 ;  /* 0x0000001319137221 */ /* 0x000fe20000000100 */
[----:B------:R-:W-:Y:S01]  /*0760*/  UIADD3 UR6, UPT, UPT, UR6, 0x4, URZ ;  /* 0x0000000406067890 */ /* 0x000fe2000fffe0ff */
[C---:B-----5:R-:W-:Y:S01]  /*0770*/  FMUL R3, R7.reuse, R20 ;  /* 0x0000001407037220 */ /* 0x060fe20000400000 */
[C---:B------:R-:W-:Y:S01]  /*0780*/  FMUL R24, R7.reuse, R24 ;  /* 0x0000001807187220 */ /* 0x040fe20000400000 */
[----:B------:R-:W-:Y:S01]  /*0790*/  FMUL R25, R7, R26 ;  /* 0x0000001a07197220 */ /* 0x000fe20000400000 */
[----:B------:R-:W-:Y:S01]  /*07a0*/  UISETP.NE.AND UP1, UPT, UR6, URZ, UPT ;  /* 0x000000ff0600728c */ /* 0x000fe2000bf25270 */
[C---:B------:R-:W-:Y:S01]  /*07b0*/  FFMA R0, R3.reuse, R3, R0 ;  /* 0x0000000303007223 */ /* 0x040fe20000000000 */
[----:B------:R-:W-:Y:S01]  /*07c0*/  FADD R16, R16, -R3 ;  /* 0x8000000310107221 */ /* 0x000fe20000000000 */
[CC--:B------:R-:W-:Y:S01]  /*07d0*/  FFMA R13, R3.reuse, R24.reuse, R13 ;  /* 0x00000018030d7223 */ /* 0x0c0fe2000000000d */
[----:B------:R-:W-:Y:S01]  /*07e0*/  FFMA R14, R3, R25, R14 ;  /* 0x00000019030e7223 */ /* 0x000fe2000000000e */
[C---:B------:R-:W-:Y:S01]  /*07f0*/  FFMA R17, R24.reuse, R24, R17 ;  /* 0x0000001818117223 */ /* 0x040fe20000000011 */
[----:B------:R-:W-:Y:S01]  /*0800*/  FADD R15, R15, -R24 ;  /* 0x800000180f0f7221 */ /* 0x000fe20000000000 */
[C---:B------:R-:W-:Y:S01]  /*0810*/  FMUL R3, R7.reuse, R22 ;  /* 0x0000001607037220 */ /* 0x040fe20000400000 */
[C---:B------:R-:W-:Y:S01]  /*0820*/  FMUL R28, R7.reuse, R28 ;  /* 0x0000001c071c7220 */ /* 0x040fe20000400000 */
[----:B------:R-:W-:Y:S01]  /*0830*/  FMUL R23, R7, R23 ;  /* 0x0000001707177220 */ /* 0x000fe20000400000 */
[-C--:B------:R-:W-:Y:S01]  /*0840*/  FFMA R8, R24, R25.reuse, R8 ;  /* 0x0000001918087223 */ /* 0x080fe20000000008 */
[----:B------:R-:W-:Y:S01]  /*0850*/  FFMA R18, R25, R25, R18 ;  /* 0x0000001919127223 */ /* 0x000fe20000000012 */
[----:B------:R-:W-:Y:S01]  /*0860*/  FADD R19, R19, -R25 ;  /* 0x8000001913137221 */ /* 0x000fe20000000000 */
[C---:B------:R-:W-:Y:S01]  /*0870*/  FFMA R0, R3.reuse, R3, R0 ;  /* 0x0000000303007223 */ /* 0x040fe20000000000 */
[----:B------:R-:W-:Y:S01]  /*0880*/  FADD R16, R16, -R3 ;  /* 0x8000000310107221 */ /* 0x000fe20000000000 */
[CC--:B------:R-:W-:Y:S01]  /*0890*/  FFMA R13, R3.reuse, R28.reuse, R13 ;  /* 0x0000001c030d7223 */ /* 0x0c0fe2000000000d */
[----:B------:R-:W-:Y:S01]  /*08a0*/  FFMA R14, R3, R23, R14 ;  /* 0x00000017030e7223 */ /* 0x000fe2000000000e */
[C---:B------:R-:W-:Y:S01]  /*08b0*/  FFMA R17, R28.reuse, R28, R17 ;  /* 0x0000001c1c117223 */ /* 0x040fe20000000011 */
[----:B------:R-:W-:Y:S01]  /*08c0*/  FADD R15, R15, -R28 ;  /* 0x8000001c0f0f7221 */ /* 0x000fe20000000000 */
[----:B------:R-:W-:Y:S01]  /*08d0*/  FMUL R9, R7, R9 ;  /* 0x0000000907097220 */ /* 0x000fe20000400000 */
[-C--:B------:R-:W-:Y:S01]  /*08e0*/  FFMA R8, R28, R23.reuse, R8 ;  /* 0x000000171c087223 */ /* 0x080fe20000000008 */
[----:B------:R-:W-:Y:S01]  /*08f0*/  FFMA R18, R23, R23, R18 ;  /* 0x0000001717127223 */ /* 0x000fe20000000012 */
[----:B------:R-:W-:Y:S01]  /*0900*/  FADD R19, R19, -R23 ;  /* 0x8000001713137221 */ /* 0x000fe20000000000 */
[----:B------:R-:W-:Y:S01]  /*0910*/  FMUL R3, R7, R2 ;  /* 0x0000000207037220 */ /* 0x000fe20000400000 */
[----:B------:R-:W-:Y:S01]  /*0920*/  FFMA R0, R9, R9, R0 ;  /* 0x0000000909007223 */ /* 0x000fe20000000000 */
[----:B------:R-:W-:Y:S01]  /*0930*/  FADD R16, R16, -R9 ;  /* 0x8000000910107221 */ /* 0x000fe20000000000 */
[----:B------:R-:W-:Y:S01]  /*0940*/  IADD3 R21, PT, PT, R21, 0xc, RZ ;  /* 0x0000000c15157810 */ /* 0x000fe20007ffe0ff */
[-C--:B------:R-:W-:Y:S01]  /*0950*/  FFMA R14, R9, R3.reuse, R14 ;  /* 0x00000003090e7223 */ /* 0x080fe2000000000e */
[----:B------:R-:W-:Y:S01]  /*0960*/  FFMA R18, R3, R3, R18 ;  /* 0x0000000303127223 */ /* 0x000fe20000000012 */
[----:B------:R-:W-:Y:S01]  /*0970*/  FADD R19, R19, -R3 ;  /* 0x8000000313137221 */ /* 0x000fe20000000000 */
[----:B--2---:R-:W-:-:S04]  /*0980*/  FMUL R12, R7, R27 ;  /* 0x0000001b070c7220 */ /* 0x004fc80000400000 */
[-C--:B------:R-:W-:Y:S01]  /*0990*/  FFMA R13, R9, R12.reuse, R13 ;  /* 0x0000000c090d7223 */ /* 0x080fe2000000000d */
[C---:B------:R-:W-:Y:S01]  /*09a0*/  FFMA R17, R12.reuse, R12, R17 ;  /* 0x0000000c0c117223 */ /* 0x040fe20000000011 */
[----:B------:R-:W-:Y:S01]  /*09b0*/  FADD R15, R15, -R12 ;  /* 0x8000000c0f0f7221 */ /* 0x000fe20000000000 */
[----:B------:R-:W-:Y:S01]  /*09c0*/  FFMA R12, R12, R3, R8 ;  /* 0x000000030c0c7223 */ /* 0x000fe20000000008 */
[----:B------:R-:W-:Y:S06]  /*09d0*/  BRA.U UP1, `(.L_x_121) ;  /* 0xfffffff901ec7547 */ /* 0x000fec000b83ffff */
.L_x_120:
[----:B------:R-:W-:Y:S05]  /*09e0*/  BRA.U !UP0, `(.L_x_119) ;  /* 0x0000000108707547 */ /* 0x000fea000b800000 */
[----:B------:R-:W-:Y:S01]  /*09f0*/  UMOV UR6, 0x3 ;  /* 0x0000000300067882 */ /* 0x000fe20000000000 */
[----:B------:R-:W-:Y:S02]  /*0a00*/  UIADD3 UR5, UPT, UPT, -UR5, URZ, URZ ;  /* 0x000000ff05057290 */ /* 0x000fe4000fffe1ff */
[----:B------:R-:W-:-:S06]  /*0a10*/  UIMAD UR4, UR4, UR6, 0x1 ;  /* 0x00000001040474a4 */ /* 0x000fcc000f8e0206 */
[----:B------:R-:W-:-:S07]  /*0a20*/  IMAD.U32 R21, RZ, RZ, UR4 ;  /* 0x00000004ff157e24 */ /* 0x000fce000f8e00ff */
.L_x_122:
        /* <DEDUP_REMOVED lines=24> */
.L_x_119:
[----:B------:R-:W-:-:S13]  /*0bb0*/  FSETP.GEU.AND P0, PT, R0, 9.9999998245167004418e-15, PT ;  /* 0x283424dc0000780b */ /* 0x000fda0003f0e000 */
[----:B------:R-:W0:Y:S02]  /*0bc0*/  @!P0 LDC.64 R2, c[0x0][0x388] ;  /* 0x0000e200ff028b82 */ /* 0x000e240000000a00 */
[----:B0-----:R-:W-:-:S05]  /*0bd0*/  @!P0 IMAD.WIDE.U32 R2, R6, 0x14, R2 ;  /* 0x0000001406028825 */ /* 0x001fca00078e0002 */
[----:B------:R0:W-:Y:S04]  /*0be0*/  @!P0 STG.E desc[UR8][R2.64], RZ ;  /* 0x000000ff02008986 */ /* 0x0001e8000c101908 */
[----:B------:R0:W-:Y:S04]  /*0bf0*/  @!P0 STG.E desc[UR8][R2.64+0x4], RZ ;  /* 0x000004ff02008986 */ /* 0x0001e8000c101908 */
[----:B------:R0:W-:Y:S04]  /*0c00*/  @!P0 STG.E desc[UR8][R2.64+0x8], RZ ;  /* 0x000008ff02008986 */ /* 0x0001e8000c101908 */
[----:B------:R0:W-:Y:S04]  /*0c10*/  @!P0 STG.E desc[UR8][R2.64+0xc], RZ ;  /* 0x00000cff02008986 */ /* 0x0001e8000c101908 */
[----:B------:R0:W-:Y:S01]  /*0c20*/  @!P0 STG.E desc[UR8][R2.64+0x10], RZ ;  /* 0x000010ff02008986 */ /* 0x0001e2000c101908 */
[----:B------:R-:W-:Y:S05]  /*0c30*/  @!P0 EXIT ;  /* 0x000000000000894d */ /* 0x000fea0003800000 */
[----:B0-----:R-:W-:Y:S01]  /*0c40*/  VIADD R2, R0, 0xf3000000 ;  /* 0xf300000000027836 */ /* 0x001fe20000000000 */
[----:B------:R0:W1:Y:S01]  /*0c50*/  MUFU.RSQ R9, R0 ;  /* 0x0000000000097308 */ /* 0x0000620000001400 */
[----:B------:R-:W-:Y:S03]  /*0c60*/  BSSY.RECONVERGENT B0, `(.L_x_123) ;  /* 0x000000a000007945 */ /* 0x000fe60003800200 */
[----:B------:R-:W-:-:S13]  /*0c70*/  ISETP.GT.U32.AND P0, PT, R2, 0x727fffff, PT ;  /* 0x727fffff0200780c */ /* 0x000fda0003f04070 */
[----:B01----:R-:W-:Y:S05]  /*0c80*/  @!P0 BRA `(.L_x_124) ;  /* 0x00000000000c8947 */ /* 0x003fea0003800000 */
[----:B------:R-:W-:-:S07]  /*0c90*/  MOV R23, 0xcb0 ;  /* 0x00000cb000177802 */ /* 0x000fce0000000f00 */
[----:B------:R-:W-:Y:S05]  /*0ca0*/  CALL.REL.NOINC `($__internal_9_$__cuda_sm20_sqrt_rn_f32_slowpath) ;  /* 0x0000000c00b07944 */ /* 0x000fea0003c00000 */
[----:B------:R-:W-:Y:S05]  /*0cb0*/  BRA `(.L_x_125) ;  /* 0x0000000000107947 */ /* 0x000fea0003800000 */
.L_x_124:
[C---:B------:R-:W-:Y:S01]  /*0cc0*/  FMUL.FTZ R3, R9.reuse, R0 ;  /* 0x0000000009037220 */ /* 0x040fe20000410000 */
[----:B------:R-:W-:-:S03]  /*0cd0*/  FMUL.FTZ R2, R9, 0.5 ;  /* 0x3f00000009027820 */ /* 0x000fc60000410000 */
[----:B------:R-:W-:-:S04]  /*0ce0*/  FFMA R0, -R3, R3, R0 ;  /* 0x0000000303007223 */ /* 0x000fc80000000100 */
[----:B------:R-:W-:-:S07]  /*0cf0*/  FFMA R0, R0, R2, R3 ;  /* 0x0000000200007223 */ /* 0x000fce0000000003 */
.L_x_125:
[----:B------:R-:W-:Y:S05]  /*0d00*/  BSYNC.RECONVERGENT B0 ;  /* 0x0000000000007941 */ /* 0x000fea0003800200 */
.L_x_123:
[----:B------:R-:W-:Y:S01]  /*0d10*/  IADD3 R2, PT, PT, R0, 0x1800000, RZ ;  /* 0x0180000000027810 */ /* 0x000fe20007ffe0ff */
[----:B------:R-:W-:Y:S03]  /*0d20*/  BSSY.RECONVERGENT B0, `(.L_x_126) ;  /* 0x000000c000007945 */ /* 0x000fe60003800200 */
[----:B------:R-:W-:-:S04]  /*0d30*/  LOP3.LUT R2, R2, 0x7f800000, RZ, 0xc0, !PT ;  /* 0x7f80000002027812 */ /* 0x000fc800078ec0ff */
[----:B------:R-:W-:-:S13]  /*0d40*/  ISETP.GT.U32.AND P0, PT, R2, 0x1ffffff, PT ;  /* 0x01ffffff0200780c */ /* 0x000fda0003f04070 */
[----:B------:R-:W-:Y:S05]  /*0d50*/  @P0 BRA `(.L_x_127) ;  /* 0x0000000000100947 */ /* 0x000fea0003800000 */
[----:B------:R-:W-:-:S07]  /*0d60*/  MOV R20, 0xd80 ;  /* 0x00000d8000147802 */ /* 0x000fce0000000f00 */
[----:B------:R-:W-:Y:S05]  /*0d70*/  CALL.REL.NOINC `($__internal_8_$__cuda_sm20_rcp_rn_f32_slowpath) ;  /* 0x0000000800a47944 */ /* 0x000fea0003c00000 */
[----:B------:R-:W-:Y:S01]  /*0d80*/  MOV R9, R0 ;  /* 0x0000000000097202 */ /* 0x000fe20000000f00 */
[----:B------:R-:W-:Y:S06]  /*0d90*/  BRA `(.L_x_128) ;  /* 0x0000000000107947 */ /* 0x000fec0003800000 */
.L_x_127:
[----:B------:R-:W0:Y:S02]  /*0da0*/  MUFU.RCP R9, R0 ;  /* 0x0000000000097308 */ /* 0x000e240000001000 */
[----:B0-----:R-:W-:-:S04]  /*0db0*/  FFMA R2, R9, R0, -1 ;  /* 0xbf80000009027423 */ /* 0x001fc80000000000 */
[----:B------:R-:W-:-:S04]  /*0dc0*/  FADD.FTZ R2, -R2, -RZ ;  /* 0x800000ff02027221 */ /* 0x000fc80000010100 */
[----:B------:R-:W-:-:S07]  /*0dd0*/  FFMA R9, R9, R2, R9 ;  /* 0x0000000209097223 */ /* 0x000fce0000000009 */
.L_x_128:
[----:B------:R-:W-:Y:S05]  /*0de0*/  BSYNC.RECONVERGENT B0 ;  /* 0x0000000000007941 */ /* 0x000fea0003800200 */
.L_x_126:
[----:B------:R-:W-:-:S04]  /*0df0*/  FMUL R8, R9, R13 ;  /* 0x0000000d09087220 */ /* 0x000fc80000400000 */
[----:B------:R-:W-:-:S05]  /*0e00*/  FFMA R17, -R8, R8, R17 ;  /* 0x0000000808117223 */ /* 0x000fca0000000111 */
        /* <DEDUP_REMOVED lines=9> */
[----:B------:R-:W-:Y:S01]  /*0ea0*/  IADD3 R0, PT, PT, R17, -0xd000000, RZ ;  /* 0xf300000011007810 */ /* 0x000fe20007ffe0ff */
[----:B0-----:R0:W1:Y:S01]  /*0eb0*/  MUFU.RSQ R2, R17 ;  /* 0x0000001100027308 */ /* 0x0010620000001400 */
[----:B------:R-:W-:Y:S01]  /*0ec0*/  BSSY.RECONVERGENT B0, `(.L_x_129) ;  /* 0x000000c000007945 */ /* 0x000fe20003800200 */
[----:B------:R-:W-:Y:S01]  /*0ed0*/  FMUL R11, R9, R14 ;  /* 0x0000000e090b7220 */ /* 0x000fe20000400000 */
[----:B------:R-:W-:-:S13]  /*0ee0*/  ISETP.GT.U32.AND P0, PT, R0, 0x727fffff, PT ;  /* 0x727fffff0000780c */ /* 0x000fda0003f04070 */
[----:B0-----:R-:W-:Y:S05]  /*0ef0*/  @!P0 BRA `(.L_x_130) ;  /* 0x0000000000108947 */ /* 0x001fea0003800000 */
[----:B------:R-:W-:Y:S02]  /*0f00*/  MOV R0, R17 ;  /* 0x0000001100007202 */ /* 0x000fe40000000f00 */
[----:B------:R-:W-:-:S07]  /*0f10*/  MOV R23, 0xf30 ;  /* 0x00000f3000177802 */ /* 0x000fce0000000f00 */
[----:B-1----:R-:W-:Y:S05]  /*0f20*/  CALL.REL.NOINC `($__internal_9_$__cuda_sm20_sqrt_rn_f32_slowpath) ;  /* 0x0000000c00107944 */ /* 0x002fea0003c00000 */
[----:B------:R-:W-:Y:S05]  /*0f30*/  BRA `(.L_x_131) ;  /* 0x0000000000107947 */ /* 0x000fea0003800000 */
.L_x_130:
[----:B-1----:R-:W-:Y:S01]  /*0f40*/  FMUL.FTZ R0, R17, R2 ;  /* 0x0000000211007220 */ /* 0x002fe20000410000 */
[----:B------:R-:W-:-:S03]  /*0f50*/  FMUL.FTZ R2, R2, 0.5 ;  /* 0x3f00000002027820 */ /* 0x000fc60000410000 */
[----:B------:R-:W-:-:S04]  /*0f60*/  FFMA R3, -R0, R0, R17 ;  /* 0x0000000000037223 */ /* 0x000fc80000000111 */
[----:B------:R-:W-:-:S07]  /*0f70*/  FFMA R0, R3, R2, R0 ;  /* 0x0000000203007223 */ /* 0x000fce0000000000 */
.L_x_131:
[----:B------:R-:W-:Y:S05]  /*0f80*/  BSYNC.RECONVERGENT B0 ;  /* 0x0000000000007941 */ /* 0x000fea0003800200 */
.L_x_129:
[----:B------:R-:W-:Y:S01]  /*0f90*/  VIADD R2, R0, 0x1800000 ;  /* 0x0180000000027836 */ /* 0x000fe20000000000 */
[----:B------:R-:W-:Y:S04]  /*0fa0*/  BSSY.RECONVERGENT B0, `(.L_x_132) ;  /* 0x000000c000007945 */ /* 0x000fe80003800200 */
[----:B------:R-:W-:-:S04]  /*0fb0*/  LOP3.LUT R2, R2, 0x7f800000, RZ, 0xc0, !PT ;  /* 0x7f80000002027812 */ /* 0x000fc800078ec0ff */
[----:B------:R-:W-:-:S13]  /*0fc0*/  ISETP.GT.U32.AND P0, PT, R2, 0x1ffffff, PT ;  /* 0x01ffffff0200780c */ /* 0x000fda0003f04070 */
[----:B------:R-:W-:Y:S05]  /*0fd0*/  @P0 BRA `(.L_x_133) ;  /* 0x0000000000100947 */ /* 0x000fea0003800000 */
[----:B------:R-:W-:-:S07]  /*0fe0*/  MOV R20, 0x1000 ;  /* 0x0000100000147802 */ /* 0x000fce0000000f00 */
[----:B------:R-:W-:Y:S05]  /*0ff0*/  CALL.REL.NOINC `($__internal_8_$__cuda_sm20_rcp_rn_f32_slowpath) ;  /* 0x0000000800047944 */ /* 0x000fea0003c00000 */
[----:B------:R-:W-:Y:S01]  /*1000*/  MOV R10, R0 ;  /* 0x00000000000a7202 */ /* 0x000fe20000000f00 */
[----:B------:R-:W-:Y:S06]  /*1010*/  BRA `(.L_x_134) ;  /* 0x0000000000107947 */ /* 0x000fec0003800000 */
.L_x_133:
[----:B------:R-:W0:Y:S02]  /*1020*/  MUFU.RCP R3, R0 ;  /* 0x0000000000037308 */ /* 0x000e240000001000 */
[----:B0-----:R-:W-:-:S04]  /*1030*/  FFMA R2, R3, R0, -1 ;  /* 0xbf80000003027423 */ /* 0x001fc80000000000 */
[----:B------:R-:W-:-:S04]  /*1040*/  FADD.FTZ R2, -R2, -RZ ;  /* 0x800000ff02027221 */ /* 0x000fc80000010100 */
[----:B------:R-:W-:-:S07]  /*1050*/  FFMA R10, R3, R2, R3 ;  /* 0x00000002030a7223 */ /* 0x000fce0000000003 */
.L_x_134:
[----:B------:R-:W-:Y:S05]  /*1060*/  BSYNC.RECONVERGENT B0 ;  /* 0x0000000000007941 */ /* 0x000fea0003800200 */
.L_x_132:
[-C--:B------:R-:W-:Y:S01]  /*1070*/  FFMA R3, R8, -R11.reuse, R12 ;  /* 0x8000000b08037223 */ /* 0x080fe2000000000c */
[----:B------:R-:W-:-:S03]  /*1080*/  FFMA R13, -R11, R11, R18 ;  /* 0x0000000b0b0d7223 */ /* 0x000fc60000000112 */
        /* <DEDUP_REMOVED lines=13> */
[----:B------:R-:W-:Y:S02]  /*1160*/  BSSY.RECONVERGENT B0, `(.L_x_135) ;  /* 0x000000b000007945 */ /* 0x000fe40003800200 */
[----:B------:R-:W-:-:S13]  /*1170*/  ISETP.GT.U32.AND P0, PT, R0, 0x727fffff, PT ;  /* 0x727fffff0000780c */ /* 0x000fda0003f04070 */
[----:B0-----:R-:W-:Y:S05]  /*1180*/  @!P0 BRA `(.L_x_136) ;  /* 0x0000000000108947 */ /* 0x001fea0003800000 */
[----:B------:R-:W-:Y:S02]  /*1190*/  MOV R0, R13 ;  /* 0x0000000d00007202 */ /* 0x000fe40000000f00 */
[----:B------:R-:W-:-:S07]  /*11a0*/  MOV R23, 0x11c0 ;  /* 0x000011c000177802 */ /* 0x000fce0000000f00 */
[----:B-1----:R-:W-:Y:S05]  /*11b0*/  CALL.REL.NOINC `($__internal_9_$__cuda_sm20_sqrt_rn_f32_slowpath) ;  /* 0x00000008006c7944 */ /* 0x002fea0003c00000 */
[----:B------:R-:W-:Y:S05]  /*11c0*/  BRA `(.L_x_137) ;  /* 0x0000000000107947 */ /* 0x000fea0003800000 */
.L_x_136:
[----:B-1----:R-:W-:Y:S01]  /*11d0*/  FMUL.FTZ R0, R13, R2 ;  /* 0x000000020d007220 */ /* 0x002fe20000410000 */
[----:B------:R-:W-:-:S03]  /*11e0*/  FMUL.FTZ R2, R2, 0.5 ;  /* 0x3f00000002027820 */ /* 0x000fc60000410000 */
[----:B------:R-:W-:-:S04]  /*11f0*/  FFMA R3, -R0, R0, R13 ;  /* 0x0000000000037223 */ /* 0x000fc8000000010d */
[----:B------:R-:W-:-:S07]  /*1200*/  FFMA R0, R3, R2, R0 ;  /* 0x0000000203007223 */ /* 0x000fce0000000000 */
.L_x_137:
[----:B------:R-:W-:Y:S05]  /*1210*/  BSYNC.RECONVERGENT B0 ;  /* 0x0000000000007941 */ /* 0x000fea0003800200 */
.L_x_135:
[----:B------:R-:W-:Y:S01]  /*1220*/  IADD3 R2, PT, PT, R0, 0x1800000, RZ ;  /* 0x0180000000027810 */ /* 0x000fe20007ffe0ff */
[----:B------:R-:W-:Y:S03]  /*1230*/  BSSY.RECONVERGENT B0, `(.L_x_138) ;  /* 0x000000c000007945 */ /* 0x000fe60003800200 */
[----:B------:R-:W-:-:S04]  /*1240*/  LOP3.LUT R2, R2, 0x7f800000, RZ, 0xc0, !PT ;  /* 0x7f80000002027812 */ /* 0x000fc800078ec0ff */
[----:B------:R-:W-:-:S13]  /*1250*/  ISETP.GT.U32.AND P0, PT, R2, 0x1ffffff, PT ;  /* 0x01ffffff0200780c */ /* 0x000fda0003f04070 */
[----:B------:R-:W-:Y:S05]  /*1260*/  @P0 BRA `(.L_x_139) ;  /* 0x0000000000100947 */ /* 0x000fea0003800000 */
[----:B------:R-:W-:-:S07]  /*1270*/  MOV R20, 0x1290 ;  /* 0x0000129000147802 */ /* 0x000fce0000000f00 */
[----:B------:R-:W-:Y:S05]  /*1280*/  CALL.REL.NOINC `($__internal_8_$__cuda_sm20_rcp_rn_f32_slowpath) ;  /* 0x0000000400607944 */ /* 0x000fea0003c00000 */
[----:B------:R-:W-:Y:S01]  /*1290*/  IMAD.MOV.U32 R3, RZ, RZ, R0 ;  /* 0x000000ffff037224 */ /* 0x000fe200078e0000 */
[----:B------:R-:W-:Y:S06]  /*12a0*/  BRA `(.L_x_140) ;  /* 0x0000000000107947 */ /* 0x000fec0003800000 */
.L_x_139:
[----:B------:R-:W0:Y:S02]  /*12b0*/  MUFU.RCP R3, R0 ;  /* 0x0000000000037308 */ /* 0x000e240000001000 */
[----:B0-----:R-:W-:-:S04]  /*12c0*/  FFMA R2, R3, R0, -1 ;  /* 0xbf80000003027423 */ /* 0x001fc80000000000 */
[----:B------:R-:W-:-:S04]  /*12d0*/  FADD.FTZ R2, -R2, -RZ ;  /* 0x800000ff02027221 */ /* 0x000fc80000010100 */
[----:B------:R-:W-:-:S07]  /*12e0*/  FFMA R3, R3, R2, R3 ;  /* 0x0000000203037223 */ /* 0x000fce0000000003 */
.L_x_140:
[----:B------:R-:W-:Y:S05]  /*12f0*/  BSYNC.RECONVERGENT B0 ;  /* 0x0000000000007941 */ /* 0x000fea0003800200 */
.L_x_138:
        /* <DEDUP_REMOVED lines=24> */
[C---:B------:R-:W-:Y:S01]  /*1480*/  FSETP.GEU.AND P0, PT, |R2|.reuse, 1.175494350822287508e-38, PT ;  /* 0x008000000200780b */ /* 0x040fe20003f0e200 */
[----:B0-----:R-:W0:Y:S01]  /*1490*/  MUFU.RCP R8, R7 ;  /* 0x0000000700087308 */ /* 0x001e220000001000 */
[----:B------:R-:W1:Y:S01]  /*14a0*/  LDCU UR4, c[0x0][0x394] ;  /* 0x00007280ff0477ac */ /* 0x000e620008000800 */
[----:B------:R-:W-:Y:S10]  /*14b0*/  BSSY.RECONVERGENT B0, `(.L_x_141) ;  /* 0x0000013000007945 */ /* 0x000ff40003800200 */
[----:B------:R-:W-:-:S04]  /*14c0*/  @!P0 FMUL R2, R2, 16777216 ;  /* 0x4b80000002028820 */ /* 0x000fc80000400000 */
[----:B------:R-:W2:Y:S01]  /*14d0*/  MUFU.RSQ R0, R2 ;  /* 0x0000000200007308 */ /* 0x000ea20000001400 */
[----:B0-----:R-:W-:Y:S01]  /*14e0*/  FFMA R9, -R7, R8, 1 ;  /* 0x3f80000007097423 */ /* 0x001fe20000000108 */
[----:B-1----:R-:W-:-:S03]  /*14f0*/  UISETP.NE.AND UP0, UPT, UR4, URZ, UPT ;  /* 0x000000ff0400728c */ /* 0x002fc6000bf05270 */
[----:B------:R-:W-:Y:S01]  /*1500*/  FFMA R9, R8, R9, R8 ;  /* 0x0000000908097223 */ /* 0x000fe20000000008 */
[----:B--2---:R-:W-:-:S04]  /*1510*/  @!P0 FMUL R0, R0, 4096 ;  /* 0x4580000000008820 */ /* 0x004fc80000400000 */
[----:B------:R-:W0:Y:S01]  /*1520*/  FCHK P0, R0, R7 ;  /* 0x0000000700007302 */ /* 0x000e220000000000 */
[----:B------:R-:W-:Y:S01]  /*1530*/  FFMA R8, R0, R9, RZ ;  /* 0x0000000900087223 */ /* 0x000fe200000000ff */
[----:B------:R-:W-:-:S03]  /*1540*/  FMUL R2, R15, R0 ;  /* 0x000000000f027220 */ /* 0x000fc60000400000 */
[----:B------:R-:W-:-:S04]  /*1550*/  FFMA R11, -R7, R8, R0 ;  /* 0x00000008070b7223 */ /* 0x000fc80000000100 */
[----:B------:R-:W-:Y:S01]  /*1560*/  FFMA R11, R9, R11, R8 ;  /* 0x0000000b090b7223 */ /* 0x000fe20000000008 */
[-C--:B------:R-:W-:Y:S01]  /*1570*/  FMUL R8, R13, R0.reuse ;  /* 0x000000000d087220 */ /* 0x080fe20000400000 */
[----:B------:R-:W-:Y:S01]  /*1580*/  FMUL R9, R3, R0 ;  /* 0x0000000003097220 */ /* 0x000fe20000400000 */
[----:B0-----:R-:W-:Y:S06]  /*1590*/  @!P0 BRA `(.L_x_142) ;  /* 0x0000000000108947 */ /* 0x001fec0003800000 */
[----:B------:R-:W-:Y:S02]  /*15a0*/  MOV R3, R0 ;  /* 0x0000000000037202 */ /* 0x000fe40000000f00 */
[----:B------:R-:W-:-:S07]  /*15b0*/  MOV R10, 0x15d0 ;  /* 0x000015d0000a7802 */ /* 0x000fce0000000f00 */
[----:B------:R-:W-:Y:S05]  /*15c0*/  CALL.REL.NOINC `($__internal_10_$__cuda_sm3x_div_rn_noftz_f32_slowpath) ;  /* 0x0000000400c47944 */ /* 0x000fea0003c00000 */
[----:B------:R-:W-:-:S07]  /*15d0*/  MOV R11, R0 ;  /* 0x00000000000b7202 */ /* 0x000fce0000000f00 */
.L_x_142:
[----:B------:R-:W-:Y:S05]  /*15e0*/  BSYNC.RECONVERGENT B0 ;  /* 0x0000000000007941 */ /* 0x000fea0003800200 */
.L_x_141:
[----:B------:R-:W-:Y:S01]  /*15f0*/  HFMA2 R3, -RZ, RZ, 0, 5.9604644775390625e-08 ;  /* 0x00000001ff037431 */ /* 0x000fe200000001ff */
[----:B------:R-:W-:Y:S06]  /*1600*/  BRA.U !UP0, `(.L_x_143) ;  /* 0x0000000108607547 */ /* 0x000fec000b800000 */
[----:B------:R-:W-:Y:S01]  /*1610*/  BSSY.RECONVERGENT B0, `(.L_x_143) ;  /* 0x0000017000007945 */ /* 0x000fe20003800200 */
[----:B------:R-:W-:Y:S01]  /*1620*/  MOV R7, RZ ;  /* 0x000000ff00077202 */ /* 0x000fe20000000f00 */
[----:B------:R-:W0:Y:S01]  /*1630*/  LDCU UR5, c[0x0][0x394] ;  /* 0x00007280ff0577ac */ /* 0x000e220008000800 */
[----:B------:R-:W1:Y:S05]  /*1640*/  LDCU UR4, c[0x0][0x398] ;  /* 0x00007300ff0477ac */ /* 0x000e6a0008000800 */
.L_x_145:
[----:B------:R-:W-:-:S04]  /*1650*/  IMAD R3, R7, 0x3, RZ ;  /* 0x0000000307037824 */ /* 0x000fc800078e02ff */
[C---:B------:R-:W-:Y:S01]  /*1660*/  VIADD R15, R3.reuse, 0x1 ;  /* 0x00000001030f7836 */ /* 0x040fe20000000000 */
[C---:B------:R-:W-:Y:S01]  /*1670*/  IADD3 R13, PT, PT, R3.reuse, 0x2, RZ ;  /* 0x00000002030d7810 */ /* 0x040fe20007ffe0ff */
[----:B------:R-:W-:-:S04]  /*1680*/  IMAD.WIDE.U32 R16, R3, 0x4, R4 ;  /* 0x0000000403107825 */ /* 0x000fc800078e0004 */
[--C-:B------:R-:W-:Y:S02]  /*1690*/  IMAD.WIDE.U32 R14, R15, 0x4, R4.reuse ;  /* 0x000000040f0e7825 */ /* 0x100fe400078e0004 */
[----:B------:R-:W2:Y:S02]  /*16a0*/  LDG.E.CONSTANT R16, desc[UR8][R16.64] ;  /* 0x0000000810107981 */ /* 0x000ea4000c1e9900 */
[----:B------:R-:W-:Y:S02]  /*16b0*/  IMAD.WIDE.U32 R12, R13, 0x4, R4 ;  /* 0x000000040d0c7825 */ /* 0x000fe400078e0004 */
[----:B------:R-:W3:Y:S04]  /*16c0*/  LDG.E.CONSTANT R15, desc[UR8][R14.64] ;  /* 0x000000080e0f7981 */ /* 0x000ee8000c1e9900 */
[----:B------:R-:W4:Y:S01]  /*16d0*/  LDG.E.CONSTANT R12, desc[UR8][R12.64] ;  /* 0x000000080c0c7981 */ /* 0x000f22000c1e9900 */
[----:B--2---:R-:W-:-:S04]  /*16e0*/  FFMA R3, R8, R16, R11 ;  /* 0x0000001008037223 */ /* 0x004fc8000000000b */
[----:B---3--:R-:W-:Y:S01]  /*16f0*/  FFMA R0, R2, R15, R3 ;  /* 0x0000000f02007223 */ /* 0x008fe20000000003 */
[----:B------:R-:W-:-:S03]  /*1700*/  MOV R3, RZ ;  /* 0x000000ff00037202 */ /* 0x000fc60000000f00 */
[----:B----4-:R-:W-:-:S05]  /*1710*/  FFMA R0, R9, R12, R0 ;  /* 0x0000000c09007223 */ /* 0x010fca0000000000 */
[----:B-1----:R-:W-:-:S13]  /*1720*/  FSETP.GT.AND P0, PT, |R0|, UR4, PT ;  /* 0x0000000400007c0b */ /* 0x002fda000bf04200 */
[----:B------:R-:W-:Y:S05]  /*1730*/  @P0 BRA `(.L_x_144) ;  /* 0x0000000000100947 */ /* 0x000fea0003800000 */
[----:B------:R-:W-:-:S04]  /*1740*/  IADD3 R7, PT, PT, R7, 0x1, RZ ;  /* 0x0000000107077810 */ /* 0x000fc80007ffe0ff */
[----:B0-----:R-:W-:-:S13]  /*1750*/  ISETP.NE.AND P0, PT, R7, UR5, PT ;  /* 0x0000000507007c0c */ /* 0x001fda000bf05270 */
[----:B------:R-:W-:Y:S05]  /*1760*/  @P0 BRA `(.L_x_145) ;  /* 0xfffffffc00b80947 */ /* 0x000fea000383ffff */
[----:B------:R-:W-:-:S07]  /*1770*/  HFMA2 R3, -RZ, RZ, 0, 5.9604644775390625e-08 ;  /* 0x00000001ff037431 */ /* 0x000fce00000001ff */
.L_x_144:
[----:B0-----:R-:W-:Y:S05]  /*1780*/  BSYNC.RECONVERGENT B0 ;  /* 0x0000000000007941 */ /* 0x001fea0003800200 */
.L_x_143:
[----:B------:R-:W0:Y:S02]  /*1790*/  LDC.64 R4, c[0x0][0x388] ;  /* 0x0000e200ff047b82 */ /* 0x000e240000000a00 */
[----:B0-----:R-:W-:-:S05]  /*17a0*/  IMAD.WIDE.U32 R4, R6, 0x14, R4 ;  /* 0x0000001406047825 */ /* 0x001fca00078e0004 */
[----:B------:R-:W-:Y:S04]  /*17b0*/  STG.E desc[UR8][R4.64], R8 ;  /* 0x0000000804007986 */ /* 0x000fe8000c101908 */
[----:B------:R-:W-:Y:S04]  /*17c0*/  STG.E desc[UR8][R4.64+0x4], R2 ;  /* 0x0000040204007986 */ /* 0x000fe8000c101908 */
[----:B------:R-:W-:Y:S04]  /*17d0*/  STG.E desc[UR8][R4.64+0x8], R9 ;  /* 0x0000080904007986 */ /* 0x000fe8000c101908 */
[----:B------:R-:W-:Y:S04]  /*17e0*/  STG.E desc[UR8][R4.64+0xc], R11 ;  /* 0x00000c0b04007986 */ /* 0x000fe8000c101908 */
[----:B------:R-:W-:Y:S01]  /*17f0*/  STG.E desc[UR8][R4.64+0x10], R3 ;  /* 0x0000100304007986 */ /* 0x000fe2000c101908 */
[----:B------:R-:W-:Y:S05]  /*1800*/  EXIT ;  /* 0x000000000000794d */ /* 0x000fea0003800000 */
        .weak           $__internal_8_$__cuda_sm20_rcp_rn_f32_slowpath
        .type           $__internal_8_$__cuda_sm20_rcp_rn_f32_slowpath,@function
        .size           $__internal_8_$__cuda_sm20_rcp_rn_f32_slowpath,($__internal_9_$__cuda_sm20_sqrt_rn_f32_slowpath - $__internal_8_$__cuda_sm20_rcp_rn_f32_slowpath)
$__internal_8_$__cuda_sm20_rcp_rn_f32_slowpath:
[----:B------:R-:W-:Y:S01]  /*1810*/  IMAD.SHL.U32 R2, R0, 0x2, RZ ;  /* 0x0000000200027824 */ /* 0x000fe200078e00ff */
[----:B------:R-:W-:Y:S04]  /*1820*/  BSSY.RECONVERGENT B1, `(.L_x_146) ;  /* 0x0000030000017945 */ /* 0x000fe80003800200 */
        /* <DEDUP_REMOVED lines=13> */
.L_x_147:
[----:B------:R-:W-:-:S04]  /*1900*/  IADD3 R3, PT, PT, R2, -0xfd, RZ ;  /* 0xffffff0302037810 */ /* 0x000fc80007ffe0ff */
[----:B------:R-:W-:-:S13]  /*1910*/  ISETP.GT.U32.AND P0, PT, R3, 0x1, PT ;  /* 0x000000010300780c */ /* 0x000fda0003f04070 */
[----:B------:R-:W-:Y:S05]  /*1920*/  @P0 BRA `(.L_x_149) ;  /* 0x0000000000780947 */ /* 0x000fea0003800000 */
[----:B------:R-:W-:Y:S02]  /*1930*/  LOP3.LUT R21, R0, 0x7fffff, RZ, 0xc0, !PT ;  /* 0x007fffff00157812 */ /* 0x000fe400078ec0ff */
[----:B------:R-:W-:Y:S02]  /*1940*/  MOV R26, 0x3 ;  /* 0x00000003001a7802 */ /* 0x000fe40000000f00 */
[----:B------:R-:W-:Y:S02]  /*1950*/  LOP3.LUT R21, R21, 0x3f800000, RZ, 0xfc, !PT ;  /* 0x3f80000015157812 */ /* 0x000fe400078efcff */
[----:B------:R-:W-:Y:S02]  /*1960*/  SHF.L.U32 R25, R26, R3, RZ ;  /* 0x000000031a197219 */ /* 0x000fe400000006ff */
[----:B------:R-:W0:Y:S02]  /*1970*/  MUFU.RCP R22, R21 ;  /* 0x0000001500167308 */ /* 0x000e240000001000 */
        /* <DEDUP_REMOVED lines=11> */
[----:B------:R-:W-:Y:S02]  /*1a30*/  LOP3.LUT P1, RZ, R23, R3, R22, 0xf8, !PT ;  /* 0x0000000317ff7212 */ /* 0x000fe4000782f816 */
[C---:B------:R-:W-:Y:S02]  /*1a40*/  LOP3.LUT P0, RZ, R24.reuse, 0x1, RZ, 0xc0, !PT ;  /* 0x0000000118ff7812 */ /* 0x040fe4000780c0ff */
[----:B------:R-:W-:-:S04]  /*1a50*/  LOP3.LUT P2, RZ, R24, 0x2, RZ, 0xc0, !PT ;  /* 0x0000000218ff7812 */ /* 0x000fc8000784c0ff */
[----:B------:R-:W-:Y:S02]  /*1a60*/  PLOP3.LUT P0, PT, P0, P1, P2, 0xe0, 0x0 ;  /* 0x000000000000781c */ /* 0x000fe40000703c20 */
[----:B------:R-:W-:Y:S02]  /*1a70*/  LOP3.LUT P1, RZ, R0, 0x7fffff, RZ, 0xc0, !PT ;  /* 0x007fffff00ff7812 */ /* 0x000fe4000782c0ff */
[----:B------:R-:W-:-:S05]  /*1a80*/  SEL R3, RZ, 0x1, !P0 ;  /* 0x00000001ff037807 */ /* 0x000fca0004000000 */
[----:B------:R-:W-:-:S05]  /*1a90*/  IMAD.MOV R3, RZ, RZ, -R3 ;  /* 0x000000ffff037224 */ /* 0x000fca00078e0a03 */
[----:B------:R-:W-:Y:S02]  /*1aa0*/  ISETP.GE.AND P0, PT, R3, RZ, PT ;  /* 0x000000ff0300720c */ /* 0x000fe40003f06270 */
[----:B------:R-:W-:-:S04]  /*1ab0*/  IADD3 R3, PT, PT, R2, -0xfc, RZ ;  /* 0xffffff0402037810 */ /* 0x000fc80007ffe0ff */
[----:B------:R-:W-:-:S07]  /*1ac0*/  SHF.R.U32.HI R3, RZ, R3, R22 ;  /* 0x00000003ff037219 */ /* 0x000fce0000011616 */
[----:B------:R-:W-:-:S04]  /*1ad0*/  @!P0 IADD3 R3, PT, PT, R3, 0x1, RZ ;  /* 0x0000000103038810 */ /* 0x000fc80007ffe0ff */
[----:B------:R-:W-:-:S04]  /*1ae0*/  @!P1 SHF.L.U32 R3, R3, 0x1, RZ ;  /* 0x0000000103039819 */ /* 0x000fc800000006ff */
[----:B------:R-:W-:Y:S01]  /*1af0*/  LOP3.LUT R3, R3, 0x80000000, R0, 0xf8, !PT ;  /* 0x8000000003037812 */ /* 0x000fe200078ef800 */
[----:B------:R-:W-:Y:S06]  /*1b00*/  BRA `(.L_x_148) ;  /* 0x0000000000047947 */ /* 0x000fec0003800000 */
.L_x_149:
[----:B------:R0:W1:Y:S02]  /*1b10*/  MUFU.RCP R3, R0 ;  /* 0x0000000000037308 */ /* 0x0000640000001000 */
.L_x_148:
[----:B------:R-:W-:Y:S05]  /*1b20*/  BSYNC.RECONVERGENT B1 ;  /* 0x0000000000017941 */ /* 0x000fea0003800200 */
.L_x_146:
[----:B01----:R-:W-:Y:S01]  /*1b30*/  MOV R0, R3 ;  /* 0x0000000300007202 */ /* 0x003fe20000000f00 */
[----:B------:R-:W-:Y:S02]  /*1b40*/  HFMA2 R3, -RZ, RZ, 0, 0 ;  /* 0x00000000ff037431 */ /* 0x000fe400000001ff */
[----:B------:R-:W-:-:S04]  /*1b50*/  IMAD.MOV.U32 R2, RZ, RZ, R20 ;  /* 0x000000ffff027224 */ /* 0x000fc800078e0014 */
[----:B------:R-:W-:Y:S05]  /*1b60*/  RET.REL.NODEC R2 `(plane_fit) ;  /* 0xffffffe402247950 */ /* 0x000fea0003c3ffff */
        .weak           $__internal_9_$__cuda_sm20_sqrt_rn_f32_slowpath
        .type           $__internal_9_$__cuda_sm20_sqrt_rn_f32_slowpath,@function
        .size           $__internal_9_$__cuda_sm20_sqrt_rn_f32_slowpath,($__internal_10_$__cuda_sm3x_div_rn_noftz_f32_slowpath - $__internal_9_$__cuda_sm20_sqrt_rn_f32_slowpath)
$__internal_9_$__cuda_sm20_sqrt_rn_f32_slowpath:
        /* <DEDUP_REMOVED lines=19> */
.L_x_150:
[----:B------:R-:W-:Y:S02]  /*1ca0*/  HFMA2 R3, -RZ, RZ, 0, 0 ;  /* 0x00000000ff037431 */ /* 0x000fe400000001ff */
[----:B------:R-:W-:Y:S01]  /*1cb0*/  IMAD.MOV.U32 R0, RZ, RZ, R2 ;  /* 0x000000ffff007224 */ /* 0x000fe200078e0002 */
[----:B------:R-:W-:-:S04]  /*1cc0*/  MOV R2, R23 ;  /* 0x0000001700027202 */ /* 0x000fc80000000f00 */
[----:B------:R-:W-:Y:S05]  /*1cd0*/  RET.REL.NODEC R2 `(plane_fit) ;  /* 0xffffffe002c87950 */ /* 0x000fea0003c3ffff */
        .weak           $__internal_10_$__cuda_sm3x_div_rn_noftz_f32_slowpath
        .type           $__internal_10_$__cuda_sm3x_div_rn_noftz_f32_slowpath,@function
        .size           $__internal_10_$__cuda_sm3x_div_rn_noftz_f32_slowpath,(.L_x_174 - $__internal_10_$__cuda_sm3x_div_rn_noftz_f32_slowpath)
$__internal_10_$__cuda_sm3x_div_rn_noftz_f32_slowpath:
[----:B------:R-:W-:Y:S01]  /*1ce0*/  SHF.R.U32.HI R12, RZ, 0x17, R7 ;  /* 0x00000017ff0c7819 */ /* 0x000fe20000011607 */
[----:B------:R-:W-:Y:S01]  /*1cf0*/  BSSY.RECONVERGENT B1, `(.L_x_151) ;  /* 0x0000063000017945 */ /* 0x000fe20003800200 */
[----:B------:R-:W-:Y:S02]  /*1d00*/  SHF.R.U32.HI R0, RZ, 0x17, R3 ;  /* 0x00000017ff007819 */ /* 0x000fe40000011603 */
[----:B------:R-:W-:Y:S02]  /*1d10*/  LOP3.LUT R12, R12, 0xff, RZ, 0xc0, !PT ;  /* 0x000000ff0c0c7812 */ /* 0x000fe400078ec0ff */
[----:B------:R-:W-:Y:S02]  /*1d20*/  LOP3.LUT R16, R0, 0xff, RZ, 0xc0, !PT ;  /* 0x000000ff00107812 */ /* 0x000fe400078ec0ff */
[----:B------:R-:W-:Y:S02]  /*1d30*/  IADD3 R14, PT, PT, R12, -0x1, RZ ;  /* 0xffffffff0c0e7810 */ /* 0x000fe40007ffe0ff */
[----:B------:R-:W-:-:S02]  /*1d40*/  IADD3 R13, PT, PT, R16, -0x1, RZ ;  /* 0xffffffff100d7810 */ /* 0x000fc40007ffe0ff */
[----:B------:R-:W-:-:S04]  /*1d50*/  ISETP.GT.U32.AND P0, PT, R14, 0xfd, PT ;  /* 0x000000fd0e00780c */ /* 0x000fc80003f04070 */
[----:B------:R-:W-:-:S13]  /*1d60*/  ISETP.GT.U32.OR P0, PT, R13, 0xfd, P0 ;  /* 0x000000fd0d00780c */ /* 0x000fda0000704470 */
[----:B------:R-:W-:Y:S01]  /*1d70*/  @!P0 IMAD.MOV.U32 R11, RZ, RZ, RZ ;  /* 0x000000ffff0b8224 */ /* 0x000fe200078e00ff */
[----:B------:R-:W-:Y:S06]  /*1d80*/  @!P0 BRA `(.L_x_152) ;  /* 0x0000000000608947 */ /* 0x000fec0003800000 */
[----:B------:R-:W-:Y:S02]  /*1d90*/  FSETP.GTU.FTZ.AND P0, PT, |R3|, +INF , PT ;  /* 0x7f8000000300780b */ /* 0x000fe40003f1c200 */
[----:B------:R-:W-:Y:S02]  /*1da0*/  FSETP.GTU.FTZ.AND P1, PT, |R7|, +INF , PT ;  /* 0x7f8000000700780b */ /* 0x000fe40003f3c200 */
[----:B------:R-:W-:Y:S02]  /*1db0*/  MOV R0, R7 ;  /* 0x0000000700007202 */ /* 0x000fe40000000f00 */
        /* <DEDUP_REMOVED lines=21> */
.L_x_152:
[----:B------:R-:W-:Y:S01]  /*1f10*/  LEA R0, R12, 0xc0800000, 0x17 ;  /* 0xc08000000c007811 */ /* 0x000fe200078eb8ff */
[----:B------:R-:W-:Y:S04]  /*1f20*/  BSSY.RECONVERGENT B2, `(.L_x_157) ;  /* 0x0000036000027945 */ /* 0x000fe80003800200 */
[----:B------:R-:W-:Y:S01]  /*1f30*/  IMAD.IADD R13, R7, 0x1, -R0 ;  /* 0x00000001070d7824 */ /* 0x000fe200078e0a00 */
[----:B------:R-:W-:-:S03]  /*1f40*/  IADD3 R7, PT, PT, R16, -0x7f, RZ ;  /* 0xffffff8110077810 */ /* 0x000fc60007ffe0ff */
[----:B------:R-:W0:Y:S01]  /*1f50*/  MUFU.RCP R14, R13 ;  /* 0x0000000d000e7308 */ /* 0x000e220000001000 */
[----:B------:R-:W-:Y:S01]  /*1f60*/  FADD.FTZ R15, -R13, -RZ ;  /* 0x800000ff0d0f7221 */ /* 0x000fe20000010100 */
        /* <DEDUP_REMOVED lines=24> */
[CCC-:B------:R-:W-:Y:S01]  /*20f0*/  FFMA.RM R12, R16.reuse, R14.reuse, R17.reuse ;  /* 0x0000000e100c7223 */ /* 0x1c0fe20000004011 */
[C---:B------:R-:W-:Y:S02]  /*2100*/  ISETP.NE.AND P2, PT, R11.reuse, RZ, PT ;  /* 0x000000ff0b00720c */ /* 0x040fe40003f45270 */
[----:B------:R-:W-:Y:S02]  /*2110*/  ISETP.NE.AND P1, PT, R11, RZ, PT ;  /* 0x000000ff0b00720c */ /* 0x000fe40003f25270 */
[----:B------:R-:W-:Y:S01]  /*2120*/  LOP3.LUT R7, R3, 0x7fffff, RZ, 0xc0, !PT ;  /* 0x007fffff03077812 */ /* 0x000fe200078ec0ff */
[----:B------:R-:W-:Y:S01]  /*2130*/  FFMA.RP R3, R16, R14, R17 ;  /* 0x0000000e10037223 */ /* 0x000fe20000008011 */
[C---:B------:R-:W-:Y:S01]  /*2140*/  VIADD R14, R11.reuse, 0x20 ;  /* 0x000000200b0e7836 */ /* 0x040fe20000000000 */
[----:B------:R-:W-:Y:S02]  /*2150*/  IADD3 R11, PT, PT, -R11, RZ, RZ ;  /* 0x000000ff0b0b7210 */ /* 0x000fe40007ffe1ff */
[----:B------:R-:W-:-:S02]  /*2160*/  LOP3.LUT R7, R7, 0x800000, RZ, 0xfc, !PT ;  /* 0x0080000007077812 */ /* 0x000fc400078efcff */
[----:B------:R-:W-:Y:S02]  /*2170*/  FSETP.NEU.FTZ.AND P0, PT, R3, R12, PT ;  /* 0x0000000c0300720b */ /* 0x000fe40003f1d000 */
[----:B------:R-:W-:Y:S02]  /*2180*/  SHF.L.U32 R14, R7, R14, RZ ;  /* 0x0000000e070e7219 */ /* 0x000fe400000006ff */
[----:B------:R-:W-:Y:S02]  /*2190*/  SEL R12, R11, RZ, P2 ;  /* 0x000000ff0b0c7207 */ /* 0x000fe40001000000 */
[----:B------:R-:W-:Y:S02]  /*21a0*/  ISETP.NE.AND P1, PT, R14, RZ, P1 ;  /* 0x000000ff0e00720c */ /* 0x000fe40000f25270 */
[----:B------:R-:W-:Y:S02]  /*21b0*/  SHF.R.U32.HI R12, RZ, R12, R7 ;  /* 0x0000000cff0c7219 */ /* 0x000fe40000011607 */
[----:B------:R-:W-:-:S02]  /*21c0*/  PLOP3.LUT P0, PT, P0, P1, PT, 0xf8, 0x8f ;  /* 0x00000000008f781c */ /* 0x000fc40000703f70 */
[----:B------:R-:W-:Y:S02]  /*21d0*/  SHF.R.U32.HI R14, RZ, 0x1, R12 ;  /* 0x00000001ff0e7819 */ /* 0x000fe4000001160c */
[----:B------:R-:W-:-:S04]  /*21e0*/  SEL R3, RZ, 0x1, !P0 ;  /* 0x00000001ff037807 */ /* 0x000fc80004000000 */
[----:B------:R-:W-:-:S04]  /*21f0*/  LOP3.LUT R3, R3, 0x1, R14, 0xf8, !PT ;  /* 0x0000000103037812 */ /* 0x000fc800078ef80e */
[----:B------:R-:W-:-:S04]  /*2200*/  LOP3.LUT R3, R3, R12, RZ, 0xc0, !PT ;  /* 0x0000000c03037212 */ /* 0x000fc800078ec0ff */
[----:B------:R-:W-:-:S04]  /*2210*/  IADD3 R3, PT, PT, R14, R3, RZ ;  /* 0x000000030e037210 */ /* 0x000fc80007ffe0ff */
[----:B------:R-:W-:Y:S01]  /*2220*/  LOP3.LUT R0, R3, R0, RZ, 0xfc, !PT ;  /* 0x0000000003007212 */ /* 0x000fe200078efcff */
[----:B------:R-:W-:Y:S06]  /*2230*/  BRA `(.L_x_160) ;  /* 0x0000000000107947 */ /* 0x000fec0003800000 */
.L_x_159:
[----:B------:R-:W-:-:S04]  /*2240*/  LOP3.LUT R0, R0, 0x80000000, RZ, 0xc0, !PT ;  /* 0x8000000000007812 */ /* 0x000fc800078ec0ff */
[----:B------:R-:W-:Y:S01]  /*2250*/  LOP3.LUT R0, R0, 0x7f800000, RZ, 0xfc, !PT ;  /* 0x7f80000000007812 */ /* 0x000fe200078efcff */
[----:B------:R-:W-:Y:S06]  /*2260*/  BRA `(.L_x_160) ;  /* 0x0000000000047947 */ /* 0x000fec0003800000 */
.L_x_158:
[----:B------:R-:W-:-:S07]  /*2270*/  LEA R0, R12, R0, 0x17 ;  /* 0x000000000c007211 */ /* 0x000fce00078eb8ff */
.L_x_160:
[----:B------:R-:W-:Y:S05]  /*2280*/  BSYNC.RECONVERGENT B2 ;  /* 0x0000000000027941 */ /* 0x000fea0003800200 */
.L_x_157:
[----:B------:R-:W-:Y:S05]  /*2290*/  BRA `(.L_x_161) ;  /* 0x0000000000207947 */ /* 0x000fea0003800000 */
.L_x_156:
[----:B------:R-:W-:-:S04]  /*22a0*/  LOP3.LUT R0, R7, 0x80000000, R3, 0x48, !PT ;  /* 0x8000000007007812 */ /* 0x000fc800078e4803 */
[----:B------:R-:W-:Y:S01]  /*22b0*/  LOP3.LUT R0, R0, 0x7f800000, RZ, 0xfc, !PT ;  /* 0x7f80000000007812 */ /* 0x000fe200078efcff */
[----:B------:R-:W-:Y:S06]  /*22c0*/  BRA `(.L_x_161) ;  /* 0x0000000000147947 */ /* 0x000fec0003800000 */
.L_x_155:
[----:B------:R-:W-:Y:S01]  /*22d0*/  LOP3.LUT R0, R7, 0x80000000, R3, 0x48, !PT ;  /* 0x8000000007007812 */ /* 0x000fe200078e4803 */
[----:B------:R-:W-:Y:S06]  /*22e0*/  BRA `(.L_x_161) ;  /* 0x00000000000c7947 */ /* 0x000fec0003800000 */
.L_x_154:
[----:B------:R-:W0:Y:S01]  /*22f0*/  MUFU.RSQ R0, -QNAN ;  /* 0xffc0000000007908 */ /* 0x000e220000001400 */
[----:B------:R-:W-:Y:S05]  /*2300*/  BRA `(.L_x_161) ;  /* 0x0000000000047947 */ /* 0x000fea0003800000 */
.L_x_153:
[----:B------:R-:W-:-:S07]  /*2310*/  FADD.FTZ R0, R3, R0 ;  /* 0x0000000003007221 */ /* 0x000fce0000010000 */
.L_x_161:
[----:B------:R-:W-:Y:S05]  /*2320*/  BSYNC.RECONVERGENT B1 ;  /* 0x0000000000017941 */ /* 0x000fea0003800200 */
.L_x_151:
[----:B------:R-:W-:-:S04]  /*2330*/  HFMA2 R11, -RZ, RZ, 0, 0 ;  /* 0x00000000ff0b7431 */ /* 0x000fc800000001ff */
[----:B0-----:R-:W-:Y:S05]  /*2340*/  RET.REL.NODEC R10 `(plane_fit) ;  /* 0xffffffdc0a2c7950 */ /* 0x001fea0003c3ffff */
.L_x_162:
        /* <DEDUP_REMOVED lines=11> */
.L_x_174:


//--------------------- .text.transform_points    --------------------------
	.section	.text.transform_points,"ax",@progbits
	.align	128
        .global         transform_points
        .type           transform_points,@function
        .size           transform_points,(.L_x_183 - transform_points)
        .other          transform_points,@"STO_CUDA_ENTRY STV_DEFAULT"
transform_points:
.text.transform_points:
        /* <DEDUP_REMOVED lines=9> */
[----:B------:R-:W1:Y:S01]  /*0090*/  LDCU.64 UR4, c[0x0][0x358] ;  /* 0x00006b00ff0477ac */ /* 0x000e620008000a00 */
[----:B------:R-:W2:Y:S06]  /*00a0*/  LDCU.128 UR8, c[0x0][0x3c0] ;  /* 0x00007800ff0877ac */ /* 0x000eac0008000c00 */
[----:B------:R-:W3:Y:S01]  /*00b0*/  LDC.64 R12, c[0x0][0x380] ;  /* 0x0000e000ff0c7b82 */ /* 0x000ee20000000a00 */
[----:B------:R-:W4:Y:S01]  /*00c0*/  LDCU.128 UR12, c[0x0][0x3d0] ;  /* 0x00007a00ff0c77ac */ /* 0x000f220008000c00 */
[----:B------:R-:W5:Y:S01]  /*00d0*/  LDCU.128 UR16, c[0x0][0x3e0] ;  /* 0x00007c00ff1077ac */ /* 0x000f620008000c00 */
[----:B------:R-:W5:Y:S01]  /*00e0*/  LDCU.128 UR20, c[0x0][0x390] ;  /* 0x00007200ff1477ac */ /* 0x000f620008000c00 */
[----:B------:R-:W5:Y:S01]  /*00f0*/  LDCU.128 UR24, c[0x0][0x3a0] ;  /* 0x00007400ff1877ac */ /* 0x000f620008000c00 */
[----:B0-----:R-:W-:-:S05]  /*0100*/  IMAD R9, R0, UR6, R9 ;  /* 0x0000000600097c24 */ /* 0x001fca000f8e0209 */
[----:B------:R-:W-:-:S04]  /*0110*/  LEA R9, R9, R9, 0x1 ;  /* 0x0000000909097211 */ /* 0x000fc800078e08ff */
[C---:B------:R-:W-:Y:S01]  /*0120*/  IADD3 R7, PT, PT, R9.reuse, 0x1, RZ ;  /* 0x0000000109077810 */ /* 0x040fe20007ffe0ff */
[C---:B---3--:R-:W-:Y:S01]  /*0130*/  IMAD.WIDE.U32 R2, R9.reuse, 0x4, R12 ;  /* 0x0000000409027825 */ /* 0x048fe200078e000c */
[----:B------:R-:W-:-:S03]  /*0140*/  IADD3 R5, PT, PT, R9, 0x2, RZ ;  /* 0x0000000209057810 */ /* 0x000fc60007ffe0ff */
[--C-:B------:R-:W-:Y:S02]  /*0150*/  IMAD.WIDE.U32 R10, R7, 0x4, R12.reuse ;  /* 0x00000004070a7825 */ /* 0x100fe400078e000c */
[----:B-1----:R-:W2:Y:S02]  /*0160*/  LDG.E.CONSTANT R2, desc[UR4][R2.64] ;  /* 0x0000000402027981 */ /* 0x002ea4000c1e9900 */
[----:B------:R-:W-:Y:S02]  /*0170*/  IMAD.WIDE.U32 R12, R5, 0x4, R12 ;  /* 0x00000004050c7825 */ /* 0x000fe400078e000c */
[----:B------:R-:W3:Y:S04]  /*0180*/  LDG.E.CONSTANT R10, desc[UR4][R10.64] ;  /* 0x000000040a0a7981 */ /* 0x000ee8000c1e9900 */
[----:B------:R-:W5:Y:S01]  /*0190*/  LDG.E.CONSTANT R12, desc[UR4][R12.64] ;  /* 0x000000040c0c7981 */ /* 0x000f62000c1e9900 */
[C---:B--2---:R-:W-:Y:S01]  /*01a0*/  FMUL R15, R2.reuse, UR8 ;  /* 0x00000008020f7c20 */ /* 0x044fe20008400000 */
[C---:B------:R-:W-:Y:S01]  /*01b0*/  FMUL R17, R2.reuse, UR9 ;  /* 0x0000000902117c20 */ /* 0x040fe20008400000 */
[----:B------:R-:W-:-:S02]  /*01c0*/  FMUL R19, R2, UR10 ;  /* 0x0000000a02137c20 */ /* 0x000fc40008400000 */
[C---:B---3--:R-:W-:Y:S01]  /*01d0*/  FFMA R15, R10.reuse, UR11, R15 ;  /* 0x0000000b0a0f7c23 */ /* 0x048fe2000800000f */
[----:B------:R-:W0:Y:S01]  /*01e0*/  LDC.64 R2, c[0x0][0x388] ;  /* 0x0000e200ff027b82 */ /* 0x000e220000000a00 */
[----:B------:R-:W1:Y:S01]  /*01f0*/  LDCU.128 UR8, c[0x0][0x3b0] ;  /* 0x00007600ff0877ac */ /* 0x000e620008000c00 */
[----:B----4-:R-:W-:Y:S01]  /*0200*/  FFMA R17, R10, UR12, R17 ;  /* 0x0000000c0a117c23 */ /* 0x010fe20008000011 */
[----:B-----5:R-:W-:Y:S01]  /*0210*/  FFMA R15, R12, UR14, R15 ;  /* 0x0000000e0c0f7c23 */ /* 0x020fe2000800000f */
[----:B------:R-:W-:Y:S02]  /*0220*/  FFMA R19, R10, UR13, R19 ;  /* 0x0000000d0a137c23 */ /* 0x000fe40008000013 */
[C---:B------:R-:W-:Y:S01]  /*0230*/  FFMA R17, R12.reuse, UR15, R17 ;  /* 0x0000000f0c117c23 */ /* 0x040fe20008000011 */
[----:B------:R-:W-:Y:S01]  /*0240*/  FADD R15, R15, UR17 ;  /* 0x000000110f0f7e21 */ /* 0x000fe20008000000 */
[----:B------:R-:W-:Y:S02]  /*0250*/  FFMA R19, R12, UR16, R19 ;  /* 0x000000100c137c23 */ /* 0x000fe40008000013 */
[----:B------:R-:W-:Y:S01]  /*0260*/  FADD R17, R17, UR18 ;  /* 0x0000001211117e21 */ /* 0x000fe20008000000 */
[C---:B------:R-:W-:Y:S01]  /*0270*/  FMUL R0, R15.reuse, UR20 ;  /* 0x000000140f007c20 */ /* 0x040fe20008400000 */
[C---:B------:R-:W-:Y:S01]  /*0280*/  FMUL R6, R15.reuse, UR22 ;  /* 0x000000160f067c20 */ /* 0x040fe20008400000 */
[----:B------:R-:W-:Y:S01]  /*0290*/  FMUL R4, R15, UR21 ;  /* 0x000000150f047c20 */ /* 0x000fe20008400000 */
[----:B------:R-:W-:Y:S01]  /*02a0*/  FADD R19, R19, UR19 ;  /* 0x0000001313137e21 */ /* 0x000fe20008000000 */
[C---:B------:R-:W-:Y:S01]  /*02b0*/  FFMA R0, R17.reuse, UR23, R0 ;  /* 0x0000001711007c23 */ /* 0x040fe20008000000 */
[C---:B------:R-:W-:Y:S01]  /*02c0*/  FFMA R6, R17.reuse, UR25, R6 ;  /* 0x0000001911067c23 */ /* 0x040fe20008000006 */
[----:B------:R-:W-:-:S02]  /*02d0*/  FFMA R4, R17, UR24, R4 ;  /* 0x0000001811047c23 */ /* 0x000fc40008000004 */
[C---:B------:R-:W-:Y:S01]  /*02e0*/  FFMA R0, R19.reuse, UR26, R0 ;  /* 0x0000001a13007c23 */ /* 0x040fe20008000000 */
[C---:B-1----:R-:W-:Y:S01]  /*02f0*/  FFMA R6, R19.reuse, UR8, R6 ;  /* 0x0000000813067c23 */ /* 0x042fe20008000006 */
[----:B------:R-:W-:Y:S02]  /*0300*/  FFMA R4, R19, UR27, R4 ;  /* 0x0000001b13047c23 */ /* 0x000fe40008000004 */
[----:B------:R-:W-:Y:S01]  /*0310*/  FADD R11, R0, UR9 ;  /* 0x00000009000b7e21 */ /* 0x000fe20008000000 */
[----:B------:R-:W-:Y:S01]  /*0320*/  FADD R15, R6, UR11 ;  /* 0x0000000b060f7e21 */ /* 0x000fe20008000000 */
[----:B0-----:R-:W-:-:S04]  /*0330*/  IMAD.WIDE.U32 R8, R9, 0x4, R2 ;  /* 0x0000000409087825 */ /* 0x001fc800078e0002 */
[----:B------:R-:W-:Y:S01]  /*0340*/  FADD R13, R4, UR10 ;  /* 0x0000000a040d7e21 */ /* 0x000fe20008000000 */
[--C-:B------:R-:W-:Y:S01]  /*0350*/  IMAD.WIDE.U32 R6, R7, 0x4, R2.reuse ;  /* 0x0000000407067825 */ /* 0x100fe200078e0002 */
[----:B------:R-:W-:Y:S03]  /*0360*/  STG.E desc[UR4][R8.64], R11 ;  /* 0x0000000b08007986 */ /* 0x000fe6000c101904 */
[----:B------:R-:W-:Y:S01]  /*0370*/  IMAD.WIDE.U32 R2, R5, 0x4, R2 ;  /* 0x0000000405027825 */ /* 0x000fe200078e0002 */
[----:B------:R-:W-:Y:S04]  /*0380*/  STG.E desc[UR4][R6.64], R13 ;  /* 0x0000000d06007986 */ /* 0x000fe8000c101904 */
[----:B------:R-:W-:Y:S01]  /*0390*/  STG.E desc[UR4][R2.64], R15 ;  /* 0x0000000f02007986 */ /* 0x000fe2000c101904 */
[----:B------:R-:W-:Y:S05]  /*03a0*/  EXIT ;  /* 0x000000000000794d */ /* 0x000fea0003800000 */
.L_x_163:
        /* <DEDUP_REMOVED lines=13> */
.L_x_183:


//--------------------- .nv.global.init           --------------------------
	.section	.nv.global.init,"aw",@progbits
	.align	4
.nv.global.init:
	.type		__cudart_i2opi_f,@object
	.size		__cudart_i2opi_f,(.L_0 - __cudart_i2opi_f)
__cudart_i2opi_f:
        /*0000*/ 	.byte	0x41, 0x90, 0x43, 0x3c, 0x99, 0x95, 0x62, 0xdb, 0xc0, 0xdd, 0x34, 0xf5, 0xd1, 0x57, 0x27, 0xfc
        /*0010*/ 	.byte	0x29, 0x15, 0x44, 0x4e, 0x6e, 0x83, 0xf9, 0xa2
.L_0:


//--------------------- .nv.shared.reserved.0     --------------------------
	.section	.nv.shared.reserved.0,"aw",@nobits
	.weak		__nv_reservedSMEM_offset_0_alias
	.size		__nv_reservedSMEM_offset_0_alias, 0, 64
	.other		__nv_reservedSMEM_offset_0_alias,@"STO_CUDA_RESERVED_SHARED STV_DEFAULT"
__nv_reservedSMEM_offset_0_alias:
	.zero		0
	.zero		64


//--------------------- .nv.shared.hth_combined_partial --------------------------
	.section	.nv.shared.hth_combined_partial,"aw",@nobits
	.sectionflags	@""
	.align	4
.nv.shared.hth_combined_partial:
	.zero		14336


//--------------------- .nv.shared.hth_partial_vec --------------------------
	.section	.nv.shared.hth_partial_vec,"aw",@nobits
	.sectionflags	@""
	.align	4
.nv.shared.hth_partial_vec:
	.zero		14336


//--------------------- .nv.shared.hth_partial    --------------------------
	.section	.nv.shared.hth_partial,"aw",@nobits
	.sectionflags	@""
	.align	4
.nv.shared.hth_partial:
	.zero		13312


//--------------------- .nv.constant0.undistort_points --------------------------
	.section	.nv.constant0.undistort_points,"a",@progbits
	.sectionflags	@""
	.align	4
.nv.constant0.undistort_points:
	.zero		1064


//--------------------- .nv.constant0.hth_combined_partial --------------------------
	.section	.nv.constant0.hth_combined_partial,"a",@progbits
	.sectionflags	@""
	.align	4
.nv.constant0.hth_combined_partial:
	.zero		932


//--------------------- .nv.constant0.fused_h_share --------------------------
	.section	.nv.constant0.fused_h_share,"a",@progbits
	.sectionflags	@""
	.align	4
.nv.constant0.fused_h_share:
	.zero		1040


//--------------------- .nv.constant0.hth_partial_vec --------------------------
	.section	.nv.constant0.hth_partial_vec,"a",@progbits
	.sectionflags	@""
	.align	4
.nv.constant0.hth_partial_vec:
	.zero		924


//--------------------- .nv.constant0.hth_partial --------------------------
	.section	.nv.constant0.hth_partial,"a",@progbits
	.sectionflags	@""
	.align	4
.nv.constant0.hth_partial:
	.zero		916


//--------------------- .nv.constant0.build_jacobian --------------------------
	.section	.nv.constant0.build_jacobian,"a",@progbits
	.sectionflags	@""
	.align	4
.nv.constant0.build_jacobian:
	.zero		1028


//--------------------- .nv.constant0.compute_residuals --------------------------
	.section	.nv.constant0.compute_residuals,"a",@progbits
	.sectionflags	@""
	.align	4
.nv.constant0.compute_residuals:
	.zero		940


//--------------------- .nv.constant0.plane_fit   --------------------------
	.section	.nv.constant0.plane_fit,"a",@progbits
	.sectionflags	@""
	.align	4
.nv.constant0.plane_fit:
	.zero		924


//--------------------- .nv.constant0.transform_points --------------------------
	.section	.nv.constant0.transform_points,"a",@progbits
	.sectionflags	@""
	.align	4
.nv.constant0.transform_points:
	.zero		1012


//--------------------- SYMBOLS --------------------------

	.type		.nv.reservedSmem.offset0,@object
	.size		.nv.reservedSmem.offset0,0x4
	.type		.nv.reservedSmem.cap,@object
	.size		.nv.reservedSmem.cap,0x4
